//
// Generated by NVIDIA NVVM Compiler
//
// Compiler Build ID: CL-36424714
// Cuda compilation tools, release 13.0, V13.0.88
// Based on NVVM 20.0.0
//

.version 9.0
.target sm_100
.address_size 64

	// .globl	_Z10INITIALIZEidPiS_S_S_S_S_S_S_PdS0_S0_S0_S0_S0_
.func  (.param .b64 func_retval0) __internal_accurate_pow
(
	.param .b64 __internal_accurate_pow_param_0
)
;
.extern .shared .align 16 .b8 sm[];

.visible .entry _Z10INITIALIZEidPiS_S_S_S_S_S_S_PdS0_S0_S0_S0_S0_(
	.param .u32 _Z10INITIALIZEidPiS_S_S_S_S_S_S_PdS0_S0_S0_S0_S0__param_0,
	.param .f64 _Z10INITIALIZEidPiS_S_S_S_S_S_S_PdS0_S0_S0_S0_S0__param_1,
	.param .u64 .ptr .align 1 _Z10INITIALIZEidPiS_S_S_S_S_S_S_PdS0_S0_S0_S0_S0__param_2,
	.param .u64 .ptr .align 1 _Z10INITIALIZEidPiS_S_S_S_S_S_S_PdS0_S0_S0_S0_S0__param_3,
	.param .u64 .ptr .align 1 _Z10INITIALIZEidPiS_S_S_S_S_S_S_PdS0_S0_S0_S0_S0__param_4,
	.param .u64 .ptr .align 1 _Z10INITIALIZEidPiS_S_S_S_S_S_S_PdS0_S0_S0_S0_S0__param_5,
	.param .u64 .ptr .align 1 _Z10INITIALIZEidPiS_S_S_S_S_S_S_PdS0_S0_S0_S0_S0__param_6,
	.param .u64 .ptr .align 1 _Z10INITIALIZEidPiS_S_S_S_S_S_S_PdS0_S0_S0_S0_S0__param_7,
	.param .u64 .ptr .align 1 _Z10INITIALIZEidPiS_S_S_S_S_S_S_PdS0_S0_S0_S0_S0__param_8,
	.param .u64 .ptr .align 1 _Z10INITIALIZEidPiS_S_S_S_S_S_S_PdS0_S0_S0_S0_S0__param_9,
	.param .u64 .ptr .align 1 _Z10INITIALIZEidPiS_S_S_S_S_S_S_PdS0_S0_S0_S0_S0__param_10,
	.param .u64 .ptr .align 1 _Z10INITIALIZEidPiS_S_S_S_S_S_S_PdS0_S0_S0_S0_S0__param_11,
	.param .u64 .ptr .align 1 _Z10INITIALIZEidPiS_S_S_S_S_S_S_PdS0_S0_S0_S0_S0__param_12,
	.param .u64 .ptr .align 1 _Z10INITIALIZEidPiS_S_S_S_S_S_S_PdS0_S0_S0_S0_S0__param_13,
	.param .u64 .ptr .align 1 _Z10INITIALIZEidPiS_S_S_S_S_S_S_PdS0_S0_S0_S0_S0__param_14,
	.param .u64 .ptr .align 1 _Z10INITIALIZEidPiS_S_S_S_S_S_S_PdS0_S0_S0_S0_S0__param_15
)
{
	.reg .pred 	%p<28>;
	.reg .b32 	%r<112>;
	.reg .b32 	%f<5>;
	.reg .b64 	%rd<91>;
	.reg .b64 	%fd<94>;

	ld.param.u32 	%r17, [_Z10INITIALIZEidPiS_S_S_S_S_S_S_PdS0_S0_S0_S0_S0__param_0];
	ld.param.f64 	%fd21, [_Z10INITIALIZEidPiS_S_S_S_S_S_S_PdS0_S0_S0_S0_S0__param_1];
	ld.param.u64 	%rd21, [_Z10INITIALIZEidPiS_S_S_S_S_S_S_PdS0_S0_S0_S0_S0__param_2];
	ld.param.u64 	%rd22, [_Z10INITIALIZEidPiS_S_S_S_S_S_S_PdS0_S0_S0_S0_S0__param_3];
	ld.param.u64 	%rd23, [_Z10INITIALIZEidPiS_S_S_S_S_S_S_PdS0_S0_S0_S0_S0__param_4];
	ld.param.u64 	%rd24, [_Z10INITIALIZEidPiS_S_S_S_S_S_S_PdS0_S0_S0_S0_S0__param_5];
	ld.param.u64 	%rd25, [_Z10INITIALIZEidPiS_S_S_S_S_S_S_PdS0_S0_S0_S0_S0__param_6];
	ld.param.u64 	%rd26, [_Z10INITIALIZEidPiS_S_S_S_S_S_S_PdS0_S0_S0_S0_S0__param_7];
	ld.param.u64 	%rd27, [_Z10INITIALIZEidPiS_S_S_S_S_S_S_PdS0_S0_S0_S0_S0__param_8];
	ld.param.u64 	%rd28, [_Z10INITIALIZEidPiS_S_S_S_S_S_S_PdS0_S0_S0_S0_S0__param_9];
	ld.param.u64 	%rd29, [_Z10INITIALIZEidPiS_S_S_S_S_S_S_PdS0_S0_S0_S0_S0__param_12];
	ld.param.u64 	%rd30, [_Z10INITIALIZEidPiS_S_S_S_S_S_S_PdS0_S0_S0_S0_S0__param_13];
	ld.param.u64 	%rd31, [_Z10INITIALIZEidPiS_S_S_S_S_S_S_PdS0_S0_S0_S0_S0__param_14];
	ld.param.u64 	%rd32, [_Z10INITIALIZEidPiS_S_S_S_S_S_S_PdS0_S0_S0_S0_S0__param_15];
	cvta.to.global.u64 	%rd1, %rd28;
	cvta.to.global.u64 	%rd2, %rd26;
	cvta.to.global.u64 	%rd3, %rd24;
	cvta.to.global.u64 	%rd4, %rd22;
	cvta.to.global.u64 	%rd5, %rd27;
	cvta.to.global.u64 	%rd6, %rd25;
	cvta.to.global.u64 	%rd7, %rd23;
	cvta.to.global.u64 	%rd8, %rd21;
	cvta.to.global.u64 	%rd9, %rd31;
	cvta.to.global.u64 	%rd10, %rd29;
	cvta.to.global.u64 	%rd11, %rd30;
	cvta.to.global.u64 	%rd12, %rd32;
	mov.u32 	%r18, %tid.x;
	mov.u32 	%r19, %ctaid.x;
	mov.u32 	%r20, %ntid.x;
	mad.lo.s32 	%r21, %r19, %r20, %r18;
	mov.u32 	%r22, %tid.y;
	mov.u32 	%r23, %ctaid.y;
	mov.u32 	%r24, %ntid.y;
	mad.lo.s32 	%r25, %r23, %r24, %r22;
	mul.lo.s32 	%r26, %r25, %r17;
	shr.u32 	%r27, %r26, 31;
	add.s32 	%r28, %r26, %r27;
	shr.s32 	%r29, %r28, 1;
	add.s32 	%r1, %r21, %r29;
	mad.lo.s32 	%r30, %r20, %r22, %r18;
	shl.b32 	%r31, %r30, 3;
	mov.u32 	%r32, sm;
	add.s32 	%r33, %r32, %r31;
	mov.b64 	%rd33, 0;
	st.shared.u64 	[%r33], %rd33;
	shl.b32 	%r34, %r1, 1;
	div.s32 	%r2, %r34, %r17;
	mul.lo.s32 	%r35, %r2, %r17;
	sub.s32 	%r36, %r34, %r35;
	add.s32 	%r37, %r2, %r36;
	shr.u32 	%r38, %r37, 31;
	add.s32 	%r39, %r37, %r38;
	and.b32  	%r40, %r39, -2;
	sub.s32 	%r41, %r37, %r40;
	add.s32 	%r3, %r41, %r36;
	cvt.rn.f64.s32 	%fd22, %r3;
	mul.f64 	%fd1, %fd21, %fd22;
	cvt.rn.f64.s32 	%fd23, %r2;
	mul.f64 	%fd2, %fd21, %fd23;
	add.s32 	%r4, %r3, %r35;
	add.s32 	%r42, %r37, 1;
	shr.u32 	%r43, %r42, 31;
	add.s32 	%r44, %r42, %r43;
	and.b32  	%r45, %r44, -2;
	sub.s32 	%r46, %r42, %r45;
	add.s32 	%r5, %r46, %r36;
	cvt.rn.f64.s32 	%fd24, %r5;
	mul.f64 	%fd3, %fd21, %fd24;
	add.s32 	%r6, %r5, %r35;
	mov.f64 	%fd25, 0d3FF0000000000000;
	sub.f64 	%fd4, %fd25, %fd2;
	sub.f64 	%fd5, %fd1, %fd2;
	fma.rn.f64 	%fd26, %fd5, 0d3FF71547652B82FE, 0d4338000000000000;
	{
	.reg .b32 %temp; 
	mov.b64 	{%r7, %temp}, %fd26;
	}
	mov.f64 	%fd27, 0dC338000000000000;
	add.rn.f64 	%fd28, %fd26, %fd27;
	fma.rn.f64 	%fd29, %fd28, 0dBFE62E42FEFA39EF, %fd5;
	fma.rn.f64 	%fd30, %fd28, 0dBC7ABC9E3B39803F, %fd29;
	fma.rn.f64 	%fd31, %fd30, 0d3E5ADE1569CE2BDF, 0d3E928AF3FCA213EA;
	fma.rn.f64 	%fd32, %fd31, %fd30, 0d3EC71DEE62401315;
	fma.rn.f64 	%fd33, %fd32, %fd30, 0d3EFA01997C89EB71;
	fma.rn.f64 	%fd34, %fd33, %fd30, 0d3F2A01A014761F65;
	fma.rn.f64 	%fd35, %fd34, %fd30, 0d3F56C16C1852B7AF;
	fma.rn.f64 	%fd36, %fd35, %fd30, 0d3F81111111122322;
	fma.rn.f64 	%fd37, %fd36, %fd30, 0d3FA55555555502A1;
	fma.rn.f64 	%fd38, %fd37, %fd30, 0d3FC5555555555511;
	fma.rn.f64 	%fd39, %fd38, %fd30, 0d3FE000000000000B;
	fma.rn.f64 	%fd40, %fd39, %fd30, 0d3FF0000000000000;
	fma.rn.f64 	%fd41, %fd40, %fd30, 0d3FF0000000000000;
	{
	.reg .b32 %temp; 
	mov.b64 	{%r8, %temp}, %fd41;
	}
	{
	.reg .b32 %temp; 
	mov.b64 	{%temp, %r9}, %fd41;
	}
	shl.b32 	%r47, %r7, 20;
	add.s32 	%r48, %r47, %r9;
	mov.b64 	%fd90, {%r8, %r48};
	{
	.reg .b32 %temp; 
	mov.b64 	{%temp, %r49}, %fd5;
	}
	mov.b32 	%f3, %r49;
	abs.f32 	%f1, %f3;
	setp.lt.f32 	%p1, %f1, 0f4086232B;
	@%p1 bra 	$L__BB0_3;
	setp.lt.f64 	%p2, %fd5, 0d0000000000000000;
	add.f64 	%fd42, %fd5, 0d7FF0000000000000;
	selp.f64 	%fd90, 0d0000000000000000, %fd42, %p2;
	setp.geu.f32 	%p3, %f1, 0f40874800;
	@%p3 bra 	$L__BB0_3;
	shr.u32 	%r50, %r7, 31;
	add.s32 	%r51, %r7, %r50;
	shr.s32 	%r52, %r51, 1;
	shl.b32 	%r53, %r52, 20;
	add.s32 	%r54, %r9, %r53;
	mov.b64 	%fd43, {%r8, %r54};
	sub.s32 	%r55, %r7, %r52;
	shl.b32 	%r56, %r55, 20;
	add.s32 	%r57, %r56, 1072693248;
	mov.b32 	%r58, 0;
	mov.b64 	%fd44, {%r58, %r57};
	mul.f64 	%fd90, %fd44, %fd43;
$L__BB0_3:
	mov.f64 	%fd45, 0d3FF0000000000000;
	sub.f64 	%fd46, %fd45, %fd1;
	mul.f64 	%fd47, %fd1, %fd46;
	mul.f64 	%fd48, %fd2, %fd47;
	mul.f64 	%fd49, %fd4, %fd48;
	mul.f64 	%fd10, %fd49, %fd90;
	mul.wide.s32 	%rd34, %r4, 8;
	add.s64 	%rd35, %rd12, %rd34;
	st.global.f64 	[%rd35], %fd10;
	setp.ne.s32 	%p4, %r3, 0;
	add.s32 	%r10, %r17, -1;
	setp.ne.s32 	%p5, %r3, %r10;
	and.pred  	%p6, %p4, %p5;
	setp.ne.s32 	%p7, %r2, 0;
	and.pred  	%p8, %p7, %p6;
	setp.ne.s32 	%p9, %r2, %r10;
	cvt.s64.s32 	%rd89, %r1;
	and.pred  	%p10, %p8, %p9;
	@%p10 bra 	$L__BB0_5;
	mul.wide.s32 	%rd39, %r1, 8;
	add.s64 	%rd40, %rd11, %rd39;
	st.global.f64 	[%rd40], %fd10;
	mov.f64 	%fd91, 0d0000000000000000;
	bra.uni 	$L__BB0_6;
$L__BB0_5:
	mul.wide.s32 	%rd36, %r1, 8;
	add.s64 	%rd37, %rd11, %rd36;
	mov.b64 	%rd38, 0;
	st.global.u64 	[%rd37], %rd38;
	add.f64 	%fd50, %fd1, %fd1;
	add.f64 	%fd51, %fd2, 0dBFF0000000000000;
	mul.f64 	%fd52, %fd51, %fd50;
	sub.f64 	%fd53, %fd2, %fd50;
	fma.rn.f64 	%fd54, %fd2, %fd1, %fd53;
	add.f64 	%fd55, %fd54, 0d4000000000000000;
	mul.f64 	%fd56, %fd52, %fd55;
	mul.f64 	%fd91, %fd56, %fd90;
$L__BB0_6:
	ld.param.u64 	%rd87, [_Z10INITIALIZEidPiS_S_S_S_S_S_S_PdS0_S0_S0_S0_S0__param_10];
	mul.wide.s32 	%rd41, %r4, 8;
	add.s64 	%rd42, %rd10, %rd41;
	st.global.f64 	[%rd42], %fd91;
	cvta.to.global.u64 	%rd43, %rd87;
	shl.b64 	%rd44, %rd89, 3;
	add.s64 	%rd45, %rd43, %rd44;
	st.global.f64 	[%rd45], %fd91;
	sub.f64 	%fd13, %fd3, %fd2;
	fma.rn.f64 	%fd58, %fd13, 0d3FF71547652B82FE, 0d4338000000000000;
	{
	.reg .b32 %temp; 
	mov.b64 	{%r11, %temp}, %fd58;
	}
	mov.f64 	%fd59, 0dC338000000000000;
	add.rn.f64 	%fd60, %fd58, %fd59;
	fma.rn.f64 	%fd61, %fd60, 0dBFE62E42FEFA39EF, %fd13;
	fma.rn.f64 	%fd62, %fd60, 0dBC7ABC9E3B39803F, %fd61;
	fma.rn.f64 	%fd63, %fd62, 0d3E5ADE1569CE2BDF, 0d3E928AF3FCA213EA;
	fma.rn.f64 	%fd64, %fd63, %fd62, 0d3EC71DEE62401315;
	fma.rn.f64 	%fd65, %fd64, %fd62, 0d3EFA01997C89EB71;
	fma.rn.f64 	%fd66, %fd65, %fd62, 0d3F2A01A014761F65;
	fma.rn.f64 	%fd67, %fd66, %fd62, 0d3F56C16C1852B7AF;
	fma.rn.f64 	%fd68, %fd67, %fd62, 0d3F81111111122322;
	fma.rn.f64 	%fd69, %fd68, %fd62, 0d3FA55555555502A1;
	fma.rn.f64 	%fd70, %fd69, %fd62, 0d3FC5555555555511;
	fma.rn.f64 	%fd71, %fd70, %fd62, 0d3FE000000000000B;
	fma.rn.f64 	%fd72, %fd71, %fd62, 0d3FF0000000000000;
	fma.rn.f64 	%fd73, %fd72, %fd62, 0d3FF0000000000000;
	{
	.reg .b32 %temp; 
	mov.b64 	{%r12, %temp}, %fd73;
	}
	{
	.reg .b32 %temp; 
	mov.b64 	{%temp, %r13}, %fd73;
	}
	shl.b32 	%r59, %r11, 20;
	add.s32 	%r60, %r59, %r13;
	mov.b64 	%fd92, {%r12, %r60};
	{
	.reg .b32 %temp; 
	mov.b64 	{%temp, %r61}, %fd13;
	}
	mov.b32 	%f4, %r61;
	abs.f32 	%f2, %f4;
	setp.lt.f32 	%p11, %f2, 0f4086232B;
	@%p11 bra 	$L__BB0_9;
	setp.lt.f64 	%p12, %fd13, 0d0000000000000000;
	add.f64 	%fd74, %fd13, 0d7FF0000000000000;
	selp.f64 	%fd92, 0d0000000000000000, %fd74, %p12;
	setp.geu.f32 	%p13, %f2, 0f40874800;
	@%p13 bra 	$L__BB0_9;
	shr.u32 	%r62, %r11, 31;
	add.s32 	%r63, %r11, %r62;
	shr.s32 	%r64, %r63, 1;
	shl.b32 	%r65, %r64, 20;
	add.s32 	%r66, %r13, %r65;
	mov.b64 	%fd75, {%r12, %r66};
	sub.s32 	%r67, %r11, %r64;
	shl.b32 	%r68, %r67, 20;
	add.s32 	%r69, %r68, 1072693248;
	mov.b32 	%r70, 0;
	mov.b64 	%fd76, {%r70, %r69};
	mul.f64 	%fd92, %fd76, %fd75;
$L__BB0_9:
	mov.f64 	%fd77, 0d3FF0000000000000;
	sub.f64 	%fd78, %fd77, %fd3;
	mul.f64 	%fd79, %fd3, %fd78;
	mul.f64 	%fd80, %fd2, %fd79;
	mul.f64 	%fd81, %fd4, %fd80;
	mul.f64 	%fd18, %fd81, %fd92;
	mul.wide.s32 	%rd46, %r6, 8;
	add.s64 	%rd47, %rd12, %rd46;
	st.global.f64 	[%rd47], %fd18;
	setp.ne.s32 	%p16, %r5, 0;
	setp.ne.s32 	%p17, %r5, %r10;
	and.pred  	%p18, %p16, %p17;
	and.pred  	%p19, %p7, %p18;
	cvt.s64.s32 	%rd90, %r1;
	and.pred  	%p20, %p19, %p9;
	@%p20 bra 	$L__BB0_11;
	mul.wide.s32 	%rd51, %r1, 8;
	add.s64 	%rd52, %rd9, %rd51;
	st.global.f64 	[%rd52], %fd18;
	mov.f64 	%fd93, 0d0000000000000000;
	bra.uni 	$L__BB0_12;
$L__BB0_11:
	mul.wide.s32 	%rd48, %r1, 8;
	add.s64 	%rd49, %rd9, %rd48;
	mov.b64 	%rd50, 0;
	st.global.u64 	[%rd49], %rd50;
	add.f64 	%fd82, %fd3, %fd3;
	add.f64 	%fd83, %fd2, 0dBFF0000000000000;
	mul.f64 	%fd84, %fd83, %fd82;
	sub.f64 	%fd85, %fd2, %fd82;
	fma.rn.f64 	%fd86, %fd2, %fd3, %fd85;
	add.f64 	%fd87, %fd86, 0d4000000000000000;
	mul.f64 	%fd88, %fd84, %fd87;
	mul.f64 	%fd93, %fd88, %fd92;
$L__BB0_12:
	ld.param.u64 	%rd88, [_Z10INITIALIZEidPiS_S_S_S_S_S_S_PdS0_S0_S0_S0_S0__param_11];
	add.s64 	%rd54, %rd10, %rd46;
	st.global.f64 	[%rd54], %fd93;
	cvta.to.global.u64 	%rd55, %rd88;
	shl.b64 	%rd56, %rd90, 3;
	add.s64 	%rd57, %rd55, %rd56;
	st.global.f64 	[%rd57], %fd93;
	shr.u32 	%r71, %r17, 31;
	add.s32 	%r72, %r17, %r71;
	shr.s32 	%r14, %r72, 1;
	div.s32 	%r16, %r1, %r14;
	mul.lo.s32 	%r73, %r16, %r14;
	sub.s32 	%r15, %r1, %r73;
	setp.lt.s32 	%p21, %r1, %r14;
	@%p21 bra 	$L__BB0_23;
	mul.lo.s32 	%r74, %r17, %r17;
	shr.u32 	%r75, %r74, 1;
	sub.s32 	%r79, %r75, %r14;
	setp.ge.s32 	%p22, %r1, %r79;
	@%p22 bra 	$L__BB0_23;
	and.b32  	%r80, %r16, 1;
	setp.eq.b32 	%p23, %r80, 1;
	@%p23 bra 	$L__BB0_19;
	setp.eq.s32 	%p26, %r15, 0;
	@%p26 bra 	$L__BB0_17;
	add.s32 	%r97, %r15, %r73;
	add.s32 	%r98, %r97, -1;
	sub.s32 	%r99, %r73, %r14;
	add.s32 	%r100, %r99, %r15;
	shl.b32 	%r101, %r14, 1;
	add.s32 	%r102, %r100, %r101;
	mul.wide.s32 	%rd68, %r1, 4;
	add.s64 	%rd69, %rd8, %rd68;
	st.global.u32 	[%rd69], %r98;
	add.s64 	%rd70, %rd7, %rd68;
	st.global.u32 	[%rd70], %r1;
	add.s64 	%rd71, %rd6, %rd68;
	st.global.u32 	[%rd71], %r100;
	add.s64 	%rd72, %rd5, %rd68;
	st.global.u32 	[%rd72], %r102;
$L__BB0_17:
	add.s32 	%r103, %r14, -1;
	setp.eq.s32 	%p27, %r15, %r103;
	@%p27 bra 	$L__BB0_24;
	add.s32 	%r105, %r15, %r73;
	add.s32 	%r106, %r105, 1;
	sub.s32 	%r107, %r73, %r14;
	add.s32 	%r108, %r107, %r15;
	shl.b32 	%r109, %r14, 1;
	add.s32 	%r110, %r108, %r109;
	mul.wide.s32 	%rd73, %r1, 4;
	add.s64 	%rd74, %rd4, %rd73;
	st.global.u32 	[%rd74], %r1;
	add.s64 	%rd75, %rd3, %rd73;
	st.global.u32 	[%rd75], %r106;
	add.s64 	%rd76, %rd2, %rd73;
	st.global.u32 	[%rd76], %r108;
	add.s64 	%rd77, %rd1, %rd73;
	st.global.u32 	[%rd77], %r110;
	bra.uni 	$L__BB0_24;
$L__BB0_19:
	add.s32 	%r81, %r14, -1;
	setp.eq.s32 	%p24, %r15, %r81;
	@%p24 bra 	$L__BB0_21;
	add.s32 	%r83, %r15, %r73;
	add.s32 	%r84, %r83, 1;
	sub.s32 	%r85, %r73, %r14;
	add.s32 	%r86, %r85, %r15;
	mad.lo.s32 	%r87, %r14, %r2, %r14;
	add.s32 	%r88, %r15, %r87;
	mul.wide.s32 	%rd58, %r1, 4;
	add.s64 	%rd59, %rd8, %rd58;
	st.global.u32 	[%rd59], %r1;
	add.s64 	%rd60, %rd7, %rd58;
	st.global.u32 	[%rd60], %r84;
	add.s64 	%rd61, %rd6, %rd58;
	st.global.u32 	[%rd61], %r86;
	add.s64 	%rd62, %rd5, %rd58;
	st.global.u32 	[%rd62], %r88;
$L__BB0_21:
	setp.eq.s32 	%p25, %r15, 0;
	@%p25 bra 	$L__BB0_24;
	add.s32 	%r90, %r15, %r73;
	add.s32 	%r91, %r90, -1;
	sub.s32 	%r92, %r73, %r14;
	add.s32 	%r93, %r92, %r15;
	shl.b32 	%r94, %r14, 1;
	add.s32 	%r95, %r93, %r94;
	mul.wide.s32 	%rd63, %r1, 4;
	add.s64 	%rd64, %rd4, %rd63;
	st.global.u32 	[%rd64], %r91;
	add.s64 	%rd65, %rd3, %rd63;
	st.global.u32 	[%rd65], %r1;
	add.s64 	%rd66, %rd2, %rd63;
	st.global.u32 	[%rd66], %r93;
	add.s64 	%rd67, %rd1, %rd63;
	st.global.u32 	[%rd67], %r95;
	bra.uni 	$L__BB0_24;
$L__BB0_23:
	mul.wide.s32 	%rd78, %r1, 4;
	add.s64 	%rd79, %rd8, %rd78;
	mov.b32 	%r111, 0;
	st.global.u32 	[%rd79], %r111;
	add.s64 	%rd80, %rd7, %rd78;
	st.global.u32 	[%rd80], %r111;
	add.s64 	%rd81, %rd5, %rd78;
	st.global.u32 	[%rd81], %r111;
	add.s64 	%rd82, %rd6, %rd78;
	st.global.u32 	[%rd82], %r111;
	add.s64 	%rd83, %rd4, %rd78;
	st.global.u32 	[%rd83], %r111;
	add.s64 	%rd84, %rd3, %rd78;
	st.global.u32 	[%rd84], %r111;
	add.s64 	%rd85, %rd1, %rd78;
	st.global.u32 	[%rd85], %r111;
	add.s64 	%rd86, %rd2, %rd78;
	st.global.u32 	[%rd86], %r111;
$L__BB0_24:
	ret;

}
	// .globl	_Z15SOR_SOLVER_EVENiddPiS_S_S_PdS0_S0_
.visible .entry _Z15SOR_SOLVER_EVENiddPiS_S_S_PdS0_S0_(
	.param .u32 _Z15SOR_SOLVER_EVENiddPiS_S_S_PdS0_S0__param_0,
	.param .f64 _Z15SOR_SOLVER_EVENiddPiS_S_S_PdS0_S0__param_1,
	.param .f64 _Z15SOR_SOLVER_EVENiddPiS_S_S_PdS0_S0__param_2,
	.param .u64 .ptr .align 1 _Z15SOR_SOLVER_EVENiddPiS_S_S_PdS0_S0__param_3,
	.param .u64 .ptr .align 1 _Z15SOR_SOLVER_EVENiddPiS_S_S_PdS0_S0__param_4,
	.param .u64 .ptr .align 1 _Z15SOR_SOLVER_EVENiddPiS_S_S_PdS0_S0__param_5,
	.param .u64 .ptr .align 1 _Z15SOR_SOLVER_EVENiddPiS_S_S_PdS0_S0__param_6,
	.param .u64 .ptr .align 1 _Z15SOR_SOLVER_EVENiddPiS_S_S_PdS0_S0__param_7,
	.param .u64 .ptr .align 1 _Z15SOR_SOLVER_EVENiddPiS_S_S_PdS0_S0__param_8,
	.param .u64 .ptr .align 1 _Z15SOR_SOLVER_EVENiddPiS_S_S_PdS0_S0__param_9
)
{
	.reg .pred 	%p<6>;
	.reg .b32 	%r<37>;
	.reg .b64 	%rd<47>;
	.reg .b64 	%fd<37>;

	ld.param.u32 	%r4, [_Z15SOR_SOLVER_EVENiddPiS_S_S_PdS0_S0__param_0];
	ld.param.u64 	%rd8, [_Z15SOR_SOLVER_EVENiddPiS_S_S_PdS0_S0__param_3];
	ld.param.u64 	%rd9, [_Z15SOR_SOLVER_EVENiddPiS_S_S_PdS0_S0__param_4];
	ld.param.u64 	%rd10, [_Z15SOR_SOLVER_EVENiddPiS_S_S_PdS0_S0__param_5];
	ld.param.u64 	%rd11, [_Z15SOR_SOLVER_EVENiddPiS_S_S_PdS0_S0__param_6];
	ld.param.u64 	%rd12, [_Z15SOR_SOLVER_EVENiddPiS_S_S_PdS0_S0__param_7];
	ld.param.u64 	%rd13, [_Z15SOR_SOLVER_EVENiddPiS_S_S_PdS0_S0__param_8];
	ld.param.u64 	%rd14, [_Z15SOR_SOLVER_EVENiddPiS_S_S_PdS0_S0__param_9];
	cvta.to.global.u64 	%rd1, %rd12;
	cvta.to.global.u64 	%rd2, %rd14;
	cvta.to.global.u64 	%rd3, %rd10;
	cvta.to.global.u64 	%rd4, %rd11;
	cvta.to.global.u64 	%rd5, %rd9;
	cvta.to.global.u64 	%rd6, %rd13;
	cvta.to.global.u64 	%rd7, %rd8;
	mov.u32 	%r5, %tid.x;
	mov.u32 	%r6, %ctaid.x;
	mov.u32 	%r7, %ntid.x;
	mad.lo.s32 	%r8, %r6, %r7, %r5;
	mov.u32 	%r9, %tid.y;
	mov.u32 	%r10, %ctaid.y;
	mov.u32 	%r11, %ntid.y;
	mad.lo.s32 	%r12, %r10, %r11, %r9;
	mul.lo.s32 	%r13, %r12, %r4;
	shr.u32 	%r14, %r13, 31;
	add.s32 	%r15, %r13, %r14;
	shr.s32 	%r16, %r15, 1;
	add.s32 	%r1, %r8, %r16;
	shr.u32 	%r17, %r4, 31;
	add.s32 	%r18, %r4, %r17;
	shr.s32 	%r2, %r18, 1;
	rem.s32 	%r3, %r1, %r2;
	setp.lt.s32 	%p1, %r1, %r2;
	@%p1 bra 	$L__BB1_7;
	ld.param.u32 	%r36, [_Z15SOR_SOLVER_EVENiddPiS_S_S_PdS0_S0__param_0];
	mul.lo.s32 	%r19, %r36, %r36;
	shr.u32 	%r20, %r19, 1;
	shr.u32 	%r21, %r36, 31;
	add.s32 	%r22, %r36, %r21;
	shr.s32 	%r23, %r22, 1;
	sub.s32 	%r24, %r20, %r23;
	setp.ge.s32 	%p2, %r1, %r24;
	@%p2 bra 	$L__BB1_7;
	div.s32 	%r25, %r1, %r2;
	and.b32  	%r26, %r25, 1;
	setp.eq.b32 	%p3, %r26, 1;
	@%p3 bra 	$L__BB1_5;
	setp.eq.s32 	%p5, %r3, 0;
	@%p5 bra 	$L__BB1_7;
	ld.param.f64 	%fd36, [_Z15SOR_SOLVER_EVENiddPiS_S_S_PdS0_S0__param_2];
	ld.param.f64 	%fd34, [_Z15SOR_SOLVER_EVENiddPiS_S_S_PdS0_S0__param_1];
	mul.f64 	%fd18, %fd36, 0d3FD0000000000000;
	mul.wide.s32 	%rd31, %r1, 4;
	add.s64 	%rd32, %rd7, %rd31;
	ld.global.u32 	%r32, [%rd32];
	mul.wide.s32 	%rd33, %r32, 8;
	add.s64 	%rd34, %rd6, %rd33;
	ld.global.f64 	%fd19, [%rd34];
	add.s64 	%rd35, %rd5, %rd31;
	ld.global.u32 	%r33, [%rd35];
	mul.wide.s32 	%rd36, %r33, 8;
	add.s64 	%rd37, %rd6, %rd36;
	ld.global.f64 	%fd20, [%rd37];
	add.f64 	%fd21, %fd19, %fd20;
	add.s64 	%rd38, %rd4, %rd31;
	ld.global.u32 	%r34, [%rd38];
	mul.wide.s32 	%rd39, %r34, 8;
	add.s64 	%rd40, %rd6, %rd39;
	ld.global.f64 	%fd22, [%rd40];
	add.f64 	%fd23, %fd21, %fd22;
	add.s64 	%rd41, %rd3, %rd31;
	ld.global.u32 	%r35, [%rd41];
	mul.wide.s32 	%rd42, %r35, 8;
	add.s64 	%rd43, %rd6, %rd42;
	ld.global.f64 	%fd24, [%rd43];
	add.f64 	%fd25, %fd23, %fd24;
	mul.f64 	%fd26, %fd34, %fd34;
	mul.wide.s32 	%rd44, %r1, 8;
	add.s64 	%rd45, %rd2, %rd44;
	ld.global.f64 	%fd27, [%rd45];
	mul.f64 	%fd28, %fd26, %fd27;
	sub.f64 	%fd29, %fd25, %fd28;
	add.s64 	%rd46, %rd1, %rd44;
	ld.global.f64 	%fd30, [%rd46];
	fma.rn.f64 	%fd31, %fd30, 0dC010000000000000, %fd29;
	fma.rn.f64 	%fd32, %fd18, %fd31, %fd30;
	st.global.f64 	[%rd46], %fd32;
	bra.uni 	$L__BB1_7;
$L__BB1_5:
	add.s32 	%r27, %r2, -1;
	setp.eq.s32 	%p4, %r3, %r27;
	@%p4 bra 	$L__BB1_7;
	ld.param.f64 	%fd35, [_Z15SOR_SOLVER_EVENiddPiS_S_S_PdS0_S0__param_2];
	ld.param.f64 	%fd33, [_Z15SOR_SOLVER_EVENiddPiS_S_S_PdS0_S0__param_1];
	mul.f64 	%fd3, %fd35, 0d3FD0000000000000;
	mul.wide.s32 	%rd15, %r1, 4;
	add.s64 	%rd16, %rd7, %rd15;
	ld.global.u32 	%r28, [%rd16];
	mul.wide.s32 	%rd17, %r28, 8;
	add.s64 	%rd18, %rd6, %rd17;
	ld.global.f64 	%fd4, [%rd18];
	add.s64 	%rd19, %rd5, %rd15;
	ld.global.u32 	%r29, [%rd19];
	mul.wide.s32 	%rd20, %r29, 8;
	add.s64 	%rd21, %rd6, %rd20;
	ld.global.f64 	%fd5, [%rd21];
	add.f64 	%fd6, %fd4, %fd5;
	add.s64 	%rd22, %rd4, %rd15;
	ld.global.u32 	%r30, [%rd22];
	mul.wide.s32 	%rd23, %r30, 8;
	add.s64 	%rd24, %rd6, %rd23;
	ld.global.f64 	%fd7, [%rd24];
	add.f64 	%fd8, %fd6, %fd7;
	add.s64 	%rd25, %rd3, %rd15;
	ld.global.u32 	%r31, [%rd25];
	mul.wide.s32 	%rd26, %r31, 8;
	add.s64 	%rd27, %rd6, %rd26;
	ld.global.f64 	%fd9, [%rd27];
	add.f64 	%fd10, %fd8, %fd9;
	mul.f64 	%fd11, %fd33, %fd33;
	mul.wide.s32 	%rd28, %r1, 8;
	add.s64 	%rd29, %rd2, %rd28;
	ld.global.f64 	%fd12, [%rd29];
	mul.f64 	%fd13, %fd11, %fd12;
	sub.f64 	%fd14, %fd10, %fd13;
	add.s64 	%rd30, %rd1, %rd28;
	ld.global.f64 	%fd15, [%rd30];
	fma.rn.f64 	%fd16, %fd15, 0dC010000000000000, %fd14;
	fma.rn.f64 	%fd17, %fd3, %fd16, %fd15;
	st.global.f64 	[%rd30], %fd17;
$L__BB1_7:
	bar.sync 	0;
	ret;

}
	// .globl	_Z14SOR_SOLVER_ODDiddPiS_S_S_PdS0_S0_
.visible .entry _Z14SOR_SOLVER_ODDiddPiS_S_S_PdS0_S0_(
	.param .u32 _Z14SOR_SOLVER_ODDiddPiS_S_S_PdS0_S0__param_0,
	.param .f64 _Z14SOR_SOLVER_ODDiddPiS_S_S_PdS0_S0__param_1,
	.param .f64 _Z14SOR_SOLVER_ODDiddPiS_S_S_PdS0_S0__param_2,
	.param .u64 .ptr .align 1 _Z14SOR_SOLVER_ODDiddPiS_S_S_PdS0_S0__param_3,
	.param .u64 .ptr .align 1 _Z14SOR_SOLVER_ODDiddPiS_S_S_PdS0_S0__param_4,
	.param .u64 .ptr .align 1 _Z14SOR_SOLVER_ODDiddPiS_S_S_PdS0_S0__param_5,
	.param .u64 .ptr .align 1 _Z14SOR_SOLVER_ODDiddPiS_S_S_PdS0_S0__param_6,
	.param .u64 .ptr .align 1 _Z14SOR_SOLVER_ODDiddPiS_S_S_PdS0_S0__param_7,
	.param .u64 .ptr .align 1 _Z14SOR_SOLVER_ODDiddPiS_S_S_PdS0_S0__param_8,
	.param .u64 .ptr .align 1 _Z14SOR_SOLVER_ODDiddPiS_S_S_PdS0_S0__param_9
)
{
	.reg .pred 	%p<6>;
	.reg .b32 	%r<37>;
	.reg .b64 	%rd<47>;
	.reg .b64 	%fd<37>;

	ld.param.u32 	%r4, [_Z14SOR_SOLVER_ODDiddPiS_S_S_PdS0_S0__param_0];
	ld.param.u64 	%rd8, [_Z14SOR_SOLVER_ODDiddPiS_S_S_PdS0_S0__param_3];
	ld.param.u64 	%rd9, [_Z14SOR_SOLVER_ODDiddPiS_S_S_PdS0_S0__param_4];
	ld.param.u64 	%rd10, [_Z14SOR_SOLVER_ODDiddPiS_S_S_PdS0_S0__param_5];
	ld.param.u64 	%rd11, [_Z14SOR_SOLVER_ODDiddPiS_S_S_PdS0_S0__param_6];
	ld.param.u64 	%rd12, [_Z14SOR_SOLVER_ODDiddPiS_S_S_PdS0_S0__param_7];
	ld.param.u64 	%rd13, [_Z14SOR_SOLVER_ODDiddPiS_S_S_PdS0_S0__param_8];
	ld.param.u64 	%rd14, [_Z14SOR_SOLVER_ODDiddPiS_S_S_PdS0_S0__param_9];
	cvta.to.global.u64 	%rd1, %rd13;
	cvta.to.global.u64 	%rd2, %rd14;
	cvta.to.global.u64 	%rd3, %rd10;
	cvta.to.global.u64 	%rd4, %rd11;
	cvta.to.global.u64 	%rd5, %rd9;
	cvta.to.global.u64 	%rd6, %rd12;
	cvta.to.global.u64 	%rd7, %rd8;
	mov.u32 	%r5, %tid.x;
	mov.u32 	%r6, %ctaid.x;
	mov.u32 	%r7, %ntid.x;
	mad.lo.s32 	%r8, %r6, %r7, %r5;
	mov.u32 	%r9, %tid.y;
	mov.u32 	%r10, %ctaid.y;
	mov.u32 	%r11, %ntid.y;
	mad.lo.s32 	%r12, %r10, %r11, %r9;
	mul.lo.s32 	%r13, %r12, %r4;
	shr.u32 	%r14, %r13, 31;
	add.s32 	%r15, %r13, %r14;
	shr.s32 	%r16, %r15, 1;
	add.s32 	%r1, %r8, %r16;
	shr.u32 	%r17, %r4, 31;
	add.s32 	%r18, %r4, %r17;
	shr.s32 	%r2, %r18, 1;
	rem.s32 	%r3, %r1, %r2;
	setp.lt.s32 	%p1, %r1, %r2;
	@%p1 bra 	$L__BB2_7;
	ld.param.u32 	%r36, [_Z14SOR_SOLVER_ODDiddPiS_S_S_PdS0_S0__param_0];
	mul.lo.s32 	%r19, %r36, %r36;
	shr.u32 	%r20, %r19, 1;
	shr.u32 	%r21, %r36, 31;
	add.s32 	%r22, %r36, %r21;
	shr.s32 	%r23, %r22, 1;
	sub.s32 	%r24, %r20, %r23;
	setp.ge.s32 	%p2, %r1, %r24;
	@%p2 bra 	$L__BB2_7;
	div.s32 	%r25, %r1, %r2;
	and.b32  	%r26, %r25, 1;
	setp.eq.b32 	%p3, %r26, 1;
	@%p3 bra 	$L__BB2_5;
	add.s32 	%r31, %r2, -1;
	setp.eq.s32 	%p5, %r3, %r31;
	@%p5 bra 	$L__BB2_7;
	ld.param.f64 	%fd36, [_Z14SOR_SOLVER_ODDiddPiS_S_S_PdS0_S0__param_2];
	ld.param.f64 	%fd34, [_Z14SOR_SOLVER_ODDiddPiS_S_S_PdS0_S0__param_1];
	mul.f64 	%fd18, %fd36, 0d3FD0000000000000;
	mul.wide.s32 	%rd31, %r1, 4;
	add.s64 	%rd32, %rd7, %rd31;
	ld.global.u32 	%r32, [%rd32];
	mul.wide.s32 	%rd33, %r32, 8;
	add.s64 	%rd34, %rd6, %rd33;
	ld.global.f64 	%fd19, [%rd34];
	add.s64 	%rd35, %rd5, %rd31;
	ld.global.u32 	%r33, [%rd35];
	mul.wide.s32 	%rd36, %r33, 8;
	add.s64 	%rd37, %rd6, %rd36;
	ld.global.f64 	%fd20, [%rd37];
	add.f64 	%fd21, %fd19, %fd20;
	add.s64 	%rd38, %rd4, %rd31;
	ld.global.u32 	%r34, [%rd38];
	mul.wide.s32 	%rd39, %r34, 8;
	add.s64 	%rd40, %rd6, %rd39;
	ld.global.f64 	%fd22, [%rd40];
	add.f64 	%fd23, %fd21, %fd22;
	add.s64 	%rd41, %rd3, %rd31;
	ld.global.u32 	%r35, [%rd41];
	mul.wide.s32 	%rd42, %r35, 8;
	add.s64 	%rd43, %rd6, %rd42;
	ld.global.f64 	%fd24, [%rd43];
	add.f64 	%fd25, %fd23, %fd24;
	mul.f64 	%fd26, %fd34, %fd34;
	mul.wide.s32 	%rd44, %r1, 8;
	add.s64 	%rd45, %rd2, %rd44;
	ld.global.f64 	%fd27, [%rd45];
	mul.f64 	%fd28, %fd26, %fd27;
	sub.f64 	%fd29, %fd25, %fd28;
	add.s64 	%rd46, %rd1, %rd44;
	ld.global.f64 	%fd30, [%rd46];
	fma.rn.f64 	%fd31, %fd30, 0dC010000000000000, %fd29;
	fma.rn.f64 	%fd32, %fd18, %fd31, %fd30;
	st.global.f64 	[%rd46], %fd32;
	bra.uni 	$L__BB2_7;
$L__BB2_5:
	setp.eq.s32 	%p4, %r3, 0;
	@%p4 bra 	$L__BB2_7;
	ld.param.f64 	%fd35, [_Z14SOR_SOLVER_ODDiddPiS_S_S_PdS0_S0__param_2];
	ld.param.f64 	%fd33, [_Z14SOR_SOLVER_ODDiddPiS_S_S_PdS0_S0__param_1];
	mul.f64 	%fd3, %fd35, 0d3FD0000000000000;
	mul.wide.s32 	%rd15, %r1, 4;
	add.s64 	%rd16, %rd7, %rd15;
	ld.global.u32 	%r27, [%rd16];
	mul.wide.s32 	%rd17, %r27, 8;
	add.s64 	%rd18, %rd6, %rd17;
	ld.global.f64 	%fd4, [%rd18];
	add.s64 	%rd19, %rd5, %rd15;
	ld.global.u32 	%r28, [%rd19];
	mul.wide.s32 	%rd20, %r28, 8;
	add.s64 	%rd21, %rd6, %rd20;
	ld.global.f64 	%fd5, [%rd21];
	add.f64 	%fd6, %fd4, %fd5;
	add.s64 	%rd22, %rd4, %rd15;
	ld.global.u32 	%r29, [%rd22];
	mul.wide.s32 	%rd23, %r29, 8;
	add.s64 	%rd24, %rd6, %rd23;
	ld.global.f64 	%fd7, [%rd24];
	add.f64 	%fd8, %fd6, %fd7;
	add.s64 	%rd25, %rd3, %rd15;
	ld.global.u32 	%r30, [%rd25];
	mul.wide.s32 	%rd26, %r30, 8;
	add.s64 	%rd27, %rd6, %rd26;
	ld.global.f64 	%fd9, [%rd27];
	add.f64 	%fd10, %fd8, %fd9;
	mul.f64 	%fd11, %fd33, %fd33;
	mul.wide.s32 	%rd28, %r1, 8;
	add.s64 	%rd29, %rd2, %rd28;
	ld.global.f64 	%fd12, [%rd29];
	mul.f64 	%fd13, %fd11, %fd12;
	sub.f64 	%fd14, %fd10, %fd13;
	add.s64 	%rd30, %rd1, %rd28;
	ld.global.f64 	%fd15, [%rd30];
	fma.rn.f64 	%fd16, %fd15, 0dC010000000000000, %fd14;
	fma.rn.f64 	%fd17, %fd3, %fd16, %fd15;
	st.global.f64 	[%rd30], %fd17;
$L__BB2_7:
	bar.sync 	0;
	ret;

}
	// .globl	_Z5ERRORidPiS_S_S_S_S_S_S_PdS0_S0_S0_S0_
.visible .entry _Z5ERRORidPiS_S_S_S_S_S_S_PdS0_S0_S0_S0_(
	.param .u32 _Z5ERRORidPiS_S_S_S_S_S_S_PdS0_S0_S0_S0__param_0,
	.param .f64 _Z5ERRORidPiS_S_S_S_S_S_S_PdS0_S0_S0_S0__param_1,
	.param .u64 .ptr .align 1 _Z5ERRORidPiS_S_S_S_S_S_S_PdS0_S0_S0_S0__param_2,
	.param .u64 .ptr .align 1 _Z5ERRORidPiS_S_S_S_S_S_S_PdS0_S0_S0_S0__param_3,
	.param .u64 .ptr .align 1 _Z5ERRORidPiS_S_S_S_S_S_S_PdS0_S0_S0_S0__param_4,
	.param .u64 .ptr .align 1 _Z5ERRORidPiS_S_S_S_S_S_S_PdS0_S0_S0_S0__param_5,
	.param .u64 .ptr .align 1 _Z5ERRORidPiS_S_S_S_S_S_S_PdS0_S0_S0_S0__param_6,
	.param .u64 .ptr .align 1 _Z5ERRORidPiS_S_S_S_S_S_S_PdS0_S0_S0_S0__param_7,
	.param .u64 .ptr .align 1 _Z5ERRORidPiS_S_S_S_S_S_S_PdS0_S0_S0_S0__param_8,
	.param .u64 .ptr .align 1 _Z5ERRORidPiS_S_S_S_S_S_S_PdS0_S0_S0_S0__param_9,
	.param .u64 .ptr .align 1 _Z5ERRORidPiS_S_S_S_S_S_S_PdS0_S0_S0_S0__param_10,
	.param .u64 .ptr .align 1 _Z5ERRORidPiS_S_S_S_S_S_S_PdS0_S0_S0_S0__param_11,
	.param .u64 .ptr .align 1 _Z5ERRORidPiS_S_S_S_S_S_S_PdS0_S0_S0_S0__param_12,
	.param .u64 .ptr .align 1 _Z5ERRORidPiS_S_S_S_S_S_S_PdS0_S0_S0_S0__param_13,
	.param .u64 .ptr .align 1 _Z5ERRORidPiS_S_S_S_S_S_S_PdS0_S0_S0_S0__param_14
)
{
	.reg .pred 	%p<64>;
	.reg .b32 	%r<130>;
	.reg .b64 	%rd<95>;
	.reg .b64 	%fd<140>;

	ld.param.u32 	%r25, [_Z5ERRORidPiS_S_S_S_S_S_S_PdS0_S0_S0_S0__param_0];
	ld.param.u64 	%rd14, [_Z5ERRORidPiS_S_S_S_S_S_S_PdS0_S0_S0_S0__param_2];
	ld.param.u64 	%rd15, [_Z5ERRORidPiS_S_S_S_S_S_S_PdS0_S0_S0_S0__param_3];
	ld.param.u64 	%rd16, [_Z5ERRORidPiS_S_S_S_S_S_S_PdS0_S0_S0_S0__param_4];
	ld.param.u64 	%rd17, [_Z5ERRORidPiS_S_S_S_S_S_S_PdS0_S0_S0_S0__param_5];
	ld.param.u64 	%rd18, [_Z5ERRORidPiS_S_S_S_S_S_S_PdS0_S0_S0_S0__param_6];
	ld.param.u64 	%rd19, [_Z5ERRORidPiS_S_S_S_S_S_S_PdS0_S0_S0_S0__param_7];
	ld.param.u64 	%rd20, [_Z5ERRORidPiS_S_S_S_S_S_S_PdS0_S0_S0_S0__param_8];
	ld.param.u64 	%rd21, [_Z5ERRORidPiS_S_S_S_S_S_S_PdS0_S0_S0_S0__param_9];
	ld.param.u64 	%rd22, [_Z5ERRORidPiS_S_S_S_S_S_S_PdS0_S0_S0_S0__param_10];
	ld.param.u64 	%rd23, [_Z5ERRORidPiS_S_S_S_S_S_S_PdS0_S0_S0_S0__param_11];
	ld.param.u64 	%rd24, [_Z5ERRORidPiS_S_S_S_S_S_S_PdS0_S0_S0_S0__param_12];
	ld.param.u64 	%rd25, [_Z5ERRORidPiS_S_S_S_S_S_S_PdS0_S0_S0_S0__param_13];
	cvta.to.global.u64 	%rd1, %rd23;
	cvta.to.global.u64 	%rd2, %rd21;
	cvta.to.global.u64 	%rd3, %rd19;
	cvta.to.global.u64 	%rd4, %rd17;
	cvta.to.global.u64 	%rd5, %rd15;
	cvta.to.global.u64 	%rd6, %rd22;
	cvta.to.global.u64 	%rd7, %rd24;
	cvta.to.global.u64 	%rd8, %rd20;
	cvta.to.global.u64 	%rd9, %rd18;
	cvta.to.global.u64 	%rd10, %rd16;
	cvta.to.global.u64 	%rd11, %rd25;
	cvta.to.global.u64 	%rd12, %rd14;
	mov.u32 	%r26, %tid.x;
	mov.u32 	%r1, %ctaid.x;
	mov.u32 	%r2, %ntid.x;
	mad.lo.s32 	%r27, %r1, %r2, %r26;
	mov.u32 	%r28, %tid.y;
	mov.u32 	%r3, %ctaid.y;
	mov.u32 	%r4, %ntid.y;
	mad.lo.s32 	%r29, %r3, %r4, %r28;
	mul.lo.s32 	%r30, %r29, %r25;
	shr.u32 	%r31, %r30, 31;
	add.s32 	%r32, %r30, %r31;
	shr.s32 	%r33, %r32, 1;
	add.s32 	%r5, %r27, %r33;
	mad.lo.s32 	%r6, %r2, %r28, %r26;
	shl.b32 	%r34, %r6, 3;
	mov.u32 	%r35, sm;
	add.s32 	%r7, %r35, %r34;
	mov.b64 	%rd26, 0;
	st.shared.u64 	[%r7], %rd26;
	shr.u32 	%r36, %r25, 31;
	add.s32 	%r37, %r25, %r36;
	shr.s32 	%r8, %r37, 1;
	rem.s32 	%r9, %r5, %r8;
	setp.lt.s32 	%p1, %r5, %r8;
	@%p1 bra 	$L__BB3_39;
	ld.param.u32 	%r128, [_Z5ERRORidPiS_S_S_S_S_S_S_PdS0_S0_S0_S0__param_0];
	mul.lo.s32 	%r38, %r128, %r128;
	shr.u32 	%r39, %r38, 1;
	shr.u32 	%r40, %r128, 31;
	add.s32 	%r41, %r128, %r40;
	shr.s32 	%r42, %r41, 1;
	sub.s32 	%r43, %r39, %r42;
	setp.ge.s32 	%p2, %r5, %r43;
	@%p2 bra 	$L__BB3_39;
	div.s32 	%r44, %r5, %r8;
	and.b32  	%r45, %r44, 1;
	setp.eq.b32 	%p3, %r45, 1;
	@%p3 bra 	$L__BB3_21;
	setp.eq.s32 	%p32, %r9, 0;
	mov.f64 	%fd132, 0d0000000000000000;
	@%p32 bra 	$L__BB3_12;
	ld.param.f64 	%fd128, [_Z5ERRORidPiS_S_S_S_S_S_S_PdS0_S0_S0_S0__param_1];
	mul.wide.s32 	%rd59, %r5, 4;
	add.s64 	%rd60, %rd12, %rd59;
	ld.global.u32 	%r85, [%rd60];
	mul.wide.s32 	%rd61, %r85, 8;
	add.s64 	%rd62, %rd11, %rd61;
	ld.global.f64 	%fd81, [%rd62];
	add.s64 	%rd63, %rd10, %rd59;
	ld.global.u32 	%r86, [%rd63];
	mul.wide.s32 	%rd64, %r86, 8;
	add.s64 	%rd65, %rd11, %rd64;
	ld.global.f64 	%fd82, [%rd65];
	add.f64 	%fd83, %fd81, %fd82;
	add.s64 	%rd66, %rd9, %rd59;
	ld.global.u32 	%r87, [%rd66];
	mul.wide.s32 	%rd67, %r87, 8;
	add.s64 	%rd68, %rd11, %rd67;
	ld.global.f64 	%fd84, [%rd68];
	add.f64 	%fd85, %fd83, %fd84;
	add.s64 	%rd69, %rd8, %rd59;
	ld.global.u32 	%r88, [%rd69];
	mul.wide.s32 	%rd70, %r88, 8;
	add.s64 	%rd71, %rd11, %rd70;
	ld.global.f64 	%fd86, [%rd71];
	add.f64 	%fd87, %fd85, %fd86;
	mul.wide.s32 	%rd72, %r5, 8;
	add.s64 	%rd73, %rd7, %rd72;
	ld.global.f64 	%fd88, [%rd73];
	fma.rn.f64 	%fd89, %fd88, 0dC010000000000000, %fd87;
	div.rn.f64 	%fd90, %fd89, %fd128;
	div.rn.f64 	%fd91, %fd90, %fd128;
	add.s64 	%rd74, %rd6, %rd72;
	ld.global.f64 	%fd92, [%rd74];
	sub.f64 	%fd1, %fd91, %fd92;
	{
	.reg .b32 %temp; 
	mov.b64 	{%temp, %r10}, %fd1;
	}
	mov.f64 	%fd93, 0d4000000000000000;
	{
	.reg .b32 %temp; 
	mov.b64 	{%temp, %r89}, %fd93;
	}
	and.b32  	%r12, %r89, 2146435072;
	setp.eq.s32 	%p33, %r12, 1062207488;
	abs.f64 	%fd2, %fd1;
	{ // callseq 2, 0
	.param .b64 param0;
	st.param.f64 	[param0], %fd2;
	.param .b64 retval0;
	call.uni (retval0), 
	__internal_accurate_pow, 
	(
	param0
	);
	ld.param.f64 	%fd94, [retval0];
	} // callseq 2
	setp.lt.s32 	%p34, %r10, 0;
	neg.f64 	%fd96, %fd94;
	selp.f64 	%fd97, %fd96, %fd94, %p33;
	selp.f64 	%fd131, %fd97, %fd94, %p34;
	setp.neu.f64 	%p35, %fd1, 0d0000000000000000;
	@%p35 bra 	$L__BB3_6;
	selp.b32 	%r90, %r10, 0, %p33;
	setp.lt.s32 	%p37, %r89, 0;
	or.b32  	%r91, %r90, 2146435072;
	selp.b32 	%r92, %r91, %r90, %p37;
	mov.b32 	%r93, 0;
	mov.b64 	%fd131, {%r93, %r92};
$L__BB3_6:
	add.f64 	%fd98, %fd1, 0d4000000000000000;
	{
	.reg .b32 %temp; 
	mov.b64 	{%temp, %r94}, %fd98;
	}
	and.b32  	%r95, %r94, 2146435072;
	setp.ne.s32 	%p38, %r95, 2146435072;
	@%p38 bra 	$L__BB3_11;
	setp.num.f64 	%p39, %fd1, %fd1;
	@%p39 bra 	$L__BB3_9;
	mov.f64 	%fd99, 0d4000000000000000;
	add.rn.f64 	%fd131, %fd1, %fd99;
	bra.uni 	$L__BB3_11;
$L__BB3_9:
	setp.neu.f64 	%p40, %fd2, 0d7FF0000000000000;
	@%p40 bra 	$L__BB3_11;
	setp.lt.s32 	%p43, %r89, 0;
	selp.b32 	%r97, 0, 2146435072, %p43;
	and.b32  	%r98, %r89, 2147483647;
	setp.ne.s32 	%p44, %r98, 1071644672;
	or.b32  	%r99, %r97, -2147483648;
	selp.b32 	%r100, %r99, %r97, %p44;
	selp.b32 	%r101, %r100, %r97, %p33;
	selp.b32 	%r102, %r101, %r97, %p34;
	mov.b32 	%r103, 0;
	mov.b64 	%fd131, {%r103, %r102};
$L__BB3_11:
	setp.eq.f64 	%p45, %fd1, 0d3FF0000000000000;
	add.f64 	%fd100, %fd131, 0d0000000000000000;
	selp.f64 	%fd132, 0d3FF0000000000000, %fd100, %p45;
	st.shared.f64 	[%r7], %fd132;
$L__BB3_12:
	add.s32 	%r104, %r8, -1;
	setp.eq.s32 	%p46, %r9, %r104;
	@%p46 bra 	$L__BB3_39;
	ld.param.f64 	%fd129, [_Z5ERRORidPiS_S_S_S_S_S_S_PdS0_S0_S0_S0__param_1];
	mul.wide.s32 	%rd75, %r5, 4;
	add.s64 	%rd76, %rd5, %rd75;
	ld.global.u32 	%r105, [%rd76];
	mul.wide.s32 	%rd77, %r105, 8;
	add.s64 	%rd78, %rd7, %rd77;
	ld.global.f64 	%fd101, [%rd78];
	add.s64 	%rd79, %rd4, %rd75;
	ld.global.u32 	%r106, [%rd79];
	mul.wide.s32 	%rd80, %r106, 8;
	add.s64 	%rd81, %rd7, %rd80;
	ld.global.f64 	%fd102, [%rd81];
	add.f64 	%fd103, %fd101, %fd102;
	add.s64 	%rd82, %rd3, %rd75;
	ld.global.u32 	%r107, [%rd82];
	mul.wide.s32 	%rd83, %r107, 8;
	add.s64 	%rd84, %rd7, %rd83;
	ld.global.f64 	%fd104, [%rd84];
	add.f64 	%fd105, %fd103, %fd104;
	add.s64 	%rd85, %rd2, %rd75;
	ld.global.u32 	%r108, [%rd85];
	mul.wide.s32 	%rd86, %r108, 8;
	add.s64 	%rd87, %rd7, %rd86;
	ld.global.f64 	%fd106, [%rd87];
	add.f64 	%fd107, %fd105, %fd106;
	mul.wide.s32 	%rd88, %r5, 8;
	add.s64 	%rd89, %rd11, %rd88;
	ld.global.f64 	%fd108, [%rd89];
	fma.rn.f64 	%fd109, %fd108, 0dC010000000000000, %fd107;
	div.rn.f64 	%fd110, %fd109, %fd129;
	div.rn.f64 	%fd111, %fd110, %fd129;
	add.s64 	%rd90, %rd1, %rd88;
	ld.global.f64 	%fd112, [%rd90];
	sub.f64 	%fd11, %fd111, %fd112;
	{
	.reg .b32 %temp; 
	mov.b64 	{%temp, %r13}, %fd11;
	}
	mov.f64 	%fd113, 0d4000000000000000;
	{
	.reg .b32 %temp; 
	mov.b64 	{%temp, %r109}, %fd113;
	}
	and.b32  	%r15, %r109, 2146435072;
	setp.eq.s32 	%p47, %r15, 1062207488;
	abs.f64 	%fd12, %fd11;
	{ // callseq 3, 0
	.param .b64 param0;
	st.param.f64 	[param0], %fd12;
	.param .b64 retval0;
	call.uni (retval0), 
	__internal_accurate_pow, 
	(
	param0
	);
	ld.param.f64 	%fd114, [retval0];
	} // callseq 3
	setp.lt.s32 	%p48, %r13, 0;
	neg.f64 	%fd116, %fd114;
	selp.f64 	%fd117, %fd116, %fd114, %p47;
	selp.f64 	%fd134, %fd117, %fd114, %p48;
	setp.neu.f64 	%p49, %fd11, 0d0000000000000000;
	@%p49 bra 	$L__BB3_15;
	setp.eq.s32 	%p50, %r15, 1062207488;
	selp.b32 	%r110, %r13, 0, %p50;
	setp.lt.s32 	%p51, %r109, 0;
	or.b32  	%r111, %r110, 2146435072;
	selp.b32 	%r112, %r111, %r110, %p51;
	mov.b32 	%r113, 0;
	mov.b64 	%fd134, {%r113, %r112};
$L__BB3_15:
	add.f64 	%fd118, %fd11, 0d4000000000000000;
	{
	.reg .b32 %temp; 
	mov.b64 	{%temp, %r114}, %fd118;
	}
	and.b32  	%r115, %r114, 2146435072;
	setp.ne.s32 	%p52, %r115, 2146435072;
	@%p52 bra 	$L__BB3_20;
	setp.num.f64 	%p53, %fd11, %fd11;
	@%p53 bra 	$L__BB3_18;
	mov.f64 	%fd119, 0d4000000000000000;
	add.rn.f64 	%fd134, %fd11, %fd119;
	bra.uni 	$L__BB3_20;
$L__BB3_18:
	setp.neu.f64 	%p54, %fd12, 0d7FF0000000000000;
	@%p54 bra 	$L__BB3_20;
	setp.lt.s32 	%p55, %r13, 0;
	setp.eq.s32 	%p56, %r15, 1062207488;
	setp.lt.s32 	%p57, %r109, 0;
	selp.b32 	%r117, 0, 2146435072, %p57;
	and.b32  	%r118, %r109, 2147483647;
	setp.ne.s32 	%p58, %r118, 1071644672;
	or.b32  	%r119, %r117, -2147483648;
	selp.b32 	%r120, %r119, %r117, %p58;
	selp.b32 	%r121, %r120, %r117, %p56;
	selp.b32 	%r122, %r121, %r117, %p55;
	mov.b32 	%r123, 0;
	mov.b64 	%fd134, {%r123, %r122};
$L__BB3_20:
	setp.eq.f64 	%p59, %fd11, 0d3FF0000000000000;
	selp.f64 	%fd120, 0d3FF0000000000000, %fd134, %p59;
	add.f64 	%fd121, %fd132, %fd120;
	st.shared.f64 	[%r7], %fd121;
	bra.uni 	$L__BB3_39;
$L__BB3_21:
	add.s32 	%r46, %r8, -1;
	setp.eq.s32 	%p4, %r9, %r46;
	mov.f64 	%fd137, 0d0000000000000000;
	@%p4 bra 	$L__BB3_30;
	ld.param.f64 	%fd126, [_Z5ERRORidPiS_S_S_S_S_S_S_PdS0_S0_S0_S0__param_1];
	mul.wide.s32 	%rd27, %r5, 4;
	add.s64 	%rd28, %rd12, %rd27;
	ld.global.u32 	%r47, [%rd28];
	mul.wide.s32 	%rd29, %r47, 8;
	add.s64 	%rd30, %rd11, %rd29;
	ld.global.f64 	%fd39, [%rd30];
	add.s64 	%rd31, %rd10, %rd27;
	ld.global.u32 	%r48, [%rd31];
	mul.wide.s32 	%rd32, %r48, 8;
	add.s64 	%rd33, %rd11, %rd32;
	ld.global.f64 	%fd40, [%rd33];
	add.f64 	%fd41, %fd39, %fd40;
	add.s64 	%rd34, %rd9, %rd27;
	ld.global.u32 	%r49, [%rd34];
	mul.wide.s32 	%rd35, %r49, 8;
	add.s64 	%rd36, %rd11, %rd35;
	ld.global.f64 	%fd42, [%rd36];
	add.f64 	%fd43, %fd41, %fd42;
	add.s64 	%rd37, %rd8, %rd27;
	ld.global.u32 	%r50, [%rd37];
	mul.wide.s32 	%rd38, %r50, 8;
	add.s64 	%rd39, %rd11, %rd38;
	ld.global.f64 	%fd44, [%rd39];
	add.f64 	%fd45, %fd43, %fd44;
	mul.wide.s32 	%rd40, %r5, 8;
	add.s64 	%rd41, %rd7, %rd40;
	ld.global.f64 	%fd46, [%rd41];
	fma.rn.f64 	%fd47, %fd46, 0dC010000000000000, %fd45;
	div.rn.f64 	%fd48, %fd47, %fd126;
	div.rn.f64 	%fd49, %fd48, %fd126;
	add.s64 	%rd42, %rd6, %rd40;
	ld.global.f64 	%fd50, [%rd42];
	sub.f64 	%fd19, %fd49, %fd50;
	{
	.reg .b32 %temp; 
	mov.b64 	{%temp, %r16}, %fd19;
	}
	mov.f64 	%fd51, 0d4000000000000000;
	{
	.reg .b32 %temp; 
	mov.b64 	{%temp, %r51}, %fd51;
	}
	and.b32  	%r18, %r51, 2146435072;
	setp.eq.s32 	%p5, %r18, 1062207488;
	abs.f64 	%fd20, %fd19;
	{ // callseq 0, 0
	.param .b64 param0;
	st.param.f64 	[param0], %fd20;
	.param .b64 retval0;
	call.uni (retval0), 
	__internal_accurate_pow, 
	(
	param0
	);
	ld.param.f64 	%fd52, [retval0];
	} // callseq 0
	setp.lt.s32 	%p6, %r16, 0;
	neg.f64 	%fd54, %fd52;
	selp.f64 	%fd55, %fd54, %fd52, %p5;
	selp.f64 	%fd136, %fd55, %fd52, %p6;
	setp.neu.f64 	%p7, %fd19, 0d0000000000000000;
	@%p7 bra 	$L__BB3_24;
	selp.b32 	%r52, %r16, 0, %p5;
	setp.lt.s32 	%p9, %r51, 0;
	or.b32  	%r53, %r52, 2146435072;
	selp.b32 	%r54, %r53, %r52, %p9;
	mov.b32 	%r55, 0;
	mov.b64 	%fd136, {%r55, %r54};
$L__BB3_24:
	add.f64 	%fd56, %fd19, 0d4000000000000000;
	{
	.reg .b32 %temp; 
	mov.b64 	{%temp, %r56}, %fd56;
	}
	and.b32  	%r57, %r56, 2146435072;
	setp.ne.s32 	%p10, %r57, 2146435072;
	@%p10 bra 	$L__BB3_29;
	setp.num.f64 	%p11, %fd19, %fd19;
	@%p11 bra 	$L__BB3_27;
	mov.f64 	%fd57, 0d4000000000000000;
	add.rn.f64 	%fd136, %fd19, %fd57;
	bra.uni 	$L__BB3_29;
$L__BB3_27:
	setp.neu.f64 	%p12, %fd20, 0d7FF0000000000000;
	@%p12 bra 	$L__BB3_29;
	setp.lt.s32 	%p15, %r51, 0;
	selp.b32 	%r59, 0, 2146435072, %p15;
	and.b32  	%r60, %r51, 2147483647;
	setp.ne.s32 	%p16, %r60, 1071644672;
	or.b32  	%r61, %r59, -2147483648;
	selp.b32 	%r62, %r61, %r59, %p16;
	selp.b32 	%r63, %r62, %r59, %p5;
	selp.b32 	%r64, %r63, %r59, %p6;
	mov.b32 	%r65, 0;
	mov.b64 	%fd136, {%r65, %r64};
$L__BB3_29:
	setp.eq.f64 	%p17, %fd19, 0d3FF0000000000000;
	add.f64 	%fd58, %fd136, 0d0000000000000000;
	selp.f64 	%fd137, 0d3FF0000000000000, %fd58, %p17;
	st.shared.f64 	[%r7], %fd137;
$L__BB3_30:
	setp.eq.s32 	%p18, %r9, 0;
	@%p18 bra 	$L__BB3_39;
	ld.param.f64 	%fd127, [_Z5ERRORidPiS_S_S_S_S_S_S_PdS0_S0_S0_S0__param_1];
	mul.wide.s32 	%rd43, %r5, 4;
	add.s64 	%rd44, %rd5, %rd43;
	ld.global.u32 	%r66, [%rd44];
	mul.wide.s32 	%rd45, %r66, 8;
	add.s64 	%rd46, %rd7, %rd45;
	ld.global.f64 	%fd59, [%rd46];
	add.s64 	%rd47, %rd4, %rd43;
	ld.global.u32 	%r67, [%rd47];
	mul.wide.s32 	%rd48, %r67, 8;
	add.s64 	%rd49, %rd7, %rd48;
	ld.global.f64 	%fd60, [%rd49];
	add.f64 	%fd61, %fd59, %fd60;
	add.s64 	%rd50, %rd3, %rd43;
	ld.global.u32 	%r68, [%rd50];
	mul.wide.s32 	%rd51, %r68, 8;
	add.s64 	%rd52, %rd7, %rd51;
	ld.global.f64 	%fd62, [%rd52];
	add.f64 	%fd63, %fd61, %fd62;
	add.s64 	%rd53, %rd2, %rd43;
	ld.global.u32 	%r69, [%rd53];
	mul.wide.s32 	%rd54, %r69, 8;
	add.s64 	%rd55, %rd7, %rd54;
	ld.global.f64 	%fd64, [%rd55];
	add.f64 	%fd65, %fd63, %fd64;
	mul.wide.s32 	%rd56, %r5, 8;
	add.s64 	%rd57, %rd11, %rd56;
	ld.global.f64 	%fd66, [%rd57];
	fma.rn.f64 	%fd67, %fd66, 0dC010000000000000, %fd65;
	div.rn.f64 	%fd68, %fd67, %fd127;
	div.rn.f64 	%fd69, %fd68, %fd127;
	add.s64 	%rd58, %rd1, %rd56;
	ld.global.f64 	%fd70, [%rd58];
	sub.f64 	%fd29, %fd69, %fd70;
	{
	.reg .b32 %temp; 
	mov.b64 	{%temp, %r19}, %fd29;
	}
	mov.f64 	%fd71, 0d4000000000000000;
	{
	.reg .b32 %temp; 
	mov.b64 	{%temp, %r70}, %fd71;
	}
	and.b32  	%r21, %r70, 2146435072;
	setp.eq.s32 	%p19, %r21, 1062207488;
	abs.f64 	%fd30, %fd29;
	{ // callseq 1, 0
	.param .b64 param0;
	st.param.f64 	[param0], %fd30;
	.param .b64 retval0;
	call.uni (retval0), 
	__internal_accurate_pow, 
	(
	param0
	);
	ld.param.f64 	%fd72, [retval0];
	} // callseq 1
	setp.lt.s32 	%p20, %r19, 0;
	neg.f64 	%fd74, %fd72;
	selp.f64 	%fd75, %fd74, %fd72, %p19;
	selp.f64 	%fd139, %fd75, %fd72, %p20;
	setp.neu.f64 	%p21, %fd29, 0d0000000000000000;
	@%p21 bra 	$L__BB3_33;
	setp.eq.s32 	%p22, %r21, 1062207488;
	selp.b32 	%r71, %r19, 0, %p22;
	setp.lt.s32 	%p23, %r70, 0;
	or.b32  	%r72, %r71, 2146435072;
	selp.b32 	%r73, %r72, %r71, %p23;
	mov.b32 	%r74, 0;
	mov.b64 	%fd139, {%r74, %r73};
$L__BB3_33:
	add.f64 	%fd76, %fd29, 0d4000000000000000;
	{
	.reg .b32 %temp; 
	mov.b64 	{%temp, %r75}, %fd76;
	}
	and.b32  	%r76, %r75, 2146435072;
	setp.ne.s32 	%p24, %r76, 2146435072;
	@%p24 bra 	$L__BB3_38;
	setp.num.f64 	%p25, %fd29, %fd29;
	@%p25 bra 	$L__BB3_36;
	mov.f64 	%fd77, 0d4000000000000000;
	add.rn.f64 	%fd139, %fd29, %fd77;
	bra.uni 	$L__BB3_38;
$L__BB3_36:
	setp.neu.f64 	%p26, %fd30, 0d7FF0000000000000;
	@%p26 bra 	$L__BB3_38;
	setp.lt.s32 	%p27, %r19, 0;
	setp.eq.s32 	%p28, %r21, 1062207488;
	setp.lt.s32 	%p29, %r70, 0;
	selp.b32 	%r78, 0, 2146435072, %p29;
	and.b32  	%r79, %r70, 2147483647;
	setp.ne.s32 	%p30, %r79, 1071644672;
	or.b32  	%r80, %r78, -2147483648;
	selp.b32 	%r81, %r80, %r78, %p30;
	selp.b32 	%r82, %r81, %r78, %p28;
	selp.b32 	%r83, %r82, %r78, %p27;
	mov.b32 	%r84, 0;
	mov.b64 	%fd139, {%r84, %r83};
$L__BB3_38:
	setp.eq.f64 	%p31, %fd29, 0d3FF0000000000000;
	selp.f64 	%fd78, 0d3FF0000000000000, %fd139, %p31;
	add.f64 	%fd79, %fd137, %fd78;
	st.shared.f64 	[%r7], %fd79;
$L__BB3_39:
	bar.sync 	0;
	mul.lo.s32 	%r129, %r2, %r4;
	setp.lt.u32 	%p60, %r129, 2;
	@%p60 bra 	$L__BB3_43;
$L__BB3_40:
	shr.u32 	%r24, %r129, 1;
	setp.ge.u32 	%p61, %r6, %r24;
	@%p61 bra 	$L__BB3_42;
	shl.b32 	%r124, %r24, 3;
	add.s32 	%r125, %r7, %r124;
	ld.shared.f64 	%fd122, [%r125];
	ld.shared.f64 	%fd123, [%r7];
	add.f64 	%fd124, %fd122, %fd123;
	st.shared.f64 	[%r7], %fd124;
$L__BB3_42:
	bar.sync 	0;
	setp.gt.u32 	%p62, %r129, 3;
	mov.u32 	%r129, %r24;
	@%p62 bra 	$L__BB3_40;
$L__BB3_43:
	setp.ne.s32 	%p63, %r6, 0;
	@%p63 bra 	$L__BB3_45;
	ld.param.u64 	%rd94, [_Z5ERRORidPiS_S_S_S_S_S_S_PdS0_S0_S0_S0__param_14];
	ld.shared.f64 	%fd125, [sm];
	mov.u32 	%r126, %nctaid.x;
	mad.lo.s32 	%r127, %r3, %r126, %r1;
	cvta.to.global.u64 	%rd91, %rd94;
	mul.wide.u32 	%rd92, %r127, 8;
	add.s64 	%rd93, %rd91, %rd92;
	st.global.f64 	[%rd93], %fd125;
$L__BB3_45:
	ret;

}
.func  (.param .b64 func_retval0) __internal_accurate_pow(
	.param .b64 __internal_accurate_pow_param_0
)
{
	.reg .pred 	%p<8>;
	.reg .b32 	%r<49>;
	.reg .b32 	%f<3>;
	.reg .b64 	%fd<109>;

	ld.param.f64 	%fd10, [__internal_accurate_pow_param_0];
	{
	.reg .b32 %temp; 
	mov.b64 	{%temp, %r46}, %fd10;
	}
	{
	.reg .b32 %temp; 
	mov.b64 	{%r45, %temp}, %fd10;
	}
	shr.u32 	%r47, %r46, 20;
	setp.gt.u32 	%p1, %r46, 1048575;
	@%p1 bra 	$L__BB4_2;
	mul.f64 	%fd11, %fd10, 0d4350000000000000;
	{
	.reg .b32 %temp; 
	mov.b64 	{%temp, %r46}, %fd11;
	}
	{
	.reg .b32 %temp; 
	mov.b64 	{%r45, %temp}, %fd11;
	}
	shr.u32 	%r16, %r46, 20;
	add.s32 	%r47, %r16, -54;
$L__BB4_2:
	add.s32 	%r48, %r47, -1023;
	and.b32  	%r17, %r46, -2146435073;
	or.b32  	%r18, %r17, 1072693248;
	mov.b64 	%fd107, {%r45, %r18};
	setp.lt.u32 	%p2, %r18, 1073127583;
	@%p2 bra 	$L__BB4_4;
	{
	.reg .b32 %temp; 
	mov.b64 	{%r19, %temp}, %fd107;
	}
	{
	.reg .b32 %temp; 
	mov.b64 	{%temp, %r20}, %fd107;
	}
	add.s32 	%r21, %r20, -1048576;
	mov.b64 	%fd107, {%r19, %r21};
	add.s32 	%r48, %r47, -1022;
$L__BB4_4:
	add.f64 	%fd12, %fd107, 0dBFF0000000000000;
	add.f64 	%fd13, %fd107, 0d3FF0000000000000;
	rcp.approx.ftz.f64 	%fd14, %fd13;
	neg.f64 	%fd15, %fd13;
	fma.rn.f64 	%fd16, %fd15, %fd14, 0d3FF0000000000000;
	fma.rn.f64 	%fd17, %fd16, %fd16, %fd16;
	fma.rn.f64 	%fd18, %fd17, %fd14, %fd14;
	mul.f64 	%fd19, %fd12, %fd18;
	fma.rn.f64 	%fd20, %fd12, %fd18, %fd19;
	mul.f64 	%fd21, %fd20, %fd20;
	fma.rn.f64 	%fd22, %fd21, 0d3EB0F5FF7D2CAFE2, 0d3ED0F5D241AD3B5A;
	fma.rn.f64 	%fd23, %fd22, %fd21, 0d3EF3B20A75488A3F;
	fma.rn.f64 	%fd24, %fd23, %fd21, 0d3F1745CDE4FAECD5;
	fma.rn.f64 	%fd25, %fd24, %fd21, 0d3F3C71C7258A578B;
	fma.rn.f64 	%fd26, %fd25, %fd21, 0d3F6249249242B910;
	fma.rn.f64 	%fd27, %fd26, %fd21, 0d3F89999999999DFB;
	sub.f64 	%fd28, %fd12, %fd20;
	add.f64 	%fd29, %fd28, %fd28;
	neg.f64 	%fd30, %fd20;
	fma.rn.f64 	%fd31, %fd30, %fd12, %fd29;
	mul.f64 	%fd32, %fd18, %fd31;
	fma.rn.f64 	%fd33, %fd21, %fd27, 0d3FB5555555555555;
	mov.f64 	%fd34, 0d3FB5555555555555;
	sub.f64 	%fd35, %fd34, %fd33;
	fma.rn.f64 	%fd36, %fd21, %fd27, %fd35;
	add.f64 	%fd37, %fd36, 0dBC46A4CB00B9E7B0;
	add.f64 	%fd38, %fd33, %fd37;
	sub.f64 	%fd39, %fd33, %fd38;
	add.f64 	%fd40, %fd37, %fd39;
	mul.rn.f64 	%fd41, %fd20, %fd20;
	neg.f64 	%fd42, %fd41;
	fma.rn.f64 	%fd43, %fd20, %fd20, %fd42;
	{
	.reg .b32 %temp; 
	mov.b64 	{%r22, %temp}, %fd32;
	}
	{
	.reg .b32 %temp; 
	mov.b64 	{%temp, %r23}, %fd32;
	}
	add.s32 	%r24, %r23, 1048576;
	mov.b64 	%fd44, {%r22, %r24};
	fma.rn.f64 	%fd45, %fd20, %fd44, %fd43;
	mul.rn.f64 	%fd46, %fd41, %fd20;
	neg.f64 	%fd47, %fd46;
	fma.rn.f64 	%fd48, %fd41, %fd20, %fd47;
	fma.rn.f64 	%fd49, %fd41, %fd32, %fd48;
	fma.rn.f64 	%fd50, %fd45, %fd20, %fd49;
	mul.rn.f64 	%fd51, %fd38, %fd46;
	neg.f64 	%fd52, %fd51;
	fma.rn.f64 	%fd53, %fd38, %fd46, %fd52;
	fma.rn.f64 	%fd54, %fd38, %fd50, %fd53;
	fma.rn.f64 	%fd55, %fd40, %fd46, %fd54;
	add.f64 	%fd56, %fd51, %fd55;
	sub.f64 	%fd57, %fd51, %fd56;
	add.f64 	%fd58, %fd55, %fd57;
	add.f64 	%fd59, %fd20, %fd56;
	sub.f64 	%fd60, %fd20, %fd59;
	add.f64 	%fd61, %fd56, %fd60;
	add.f64 	%fd62, %fd58, %fd61;
	add.f64 	%fd63, %fd32, %fd62;
	add.f64 	%fd64, %fd59, %fd63;
	sub.f64 	%fd65, %fd59, %fd64;
	add.f64 	%fd66, %fd63, %fd65;
	xor.b32  	%r25, %r48, -2147483648;
	mov.b32 	%r26, 1127219200;
	mov.b64 	%fd67, {%r25, %r26};
	mov.b32 	%r27, -2147483648;
	mov.b64 	%fd68, {%r27, %r26};
	sub.f64 	%fd69, %fd67, %fd68;
	fma.rn.f64 	%fd70, %fd69, 0d3FE62E42FEFA39EF, %fd64;
	fma.rn.f64 	%fd71, %fd69, 0dBFE62E42FEFA39EF, %fd70;
	sub.f64 	%fd72, %fd71, %fd64;
	sub.f64 	%fd73, %fd66, %fd72;
	fma.rn.f64 	%fd74, %fd69, 0d3C7ABC9E3B39803F, %fd73;
	add.f64 	%fd75, %fd70, %fd74;
	sub.f64 	%fd76, %fd70, %fd75;
	add.f64 	%fd77, %fd74, %fd76;
	mov.f64 	%fd78, 0d4000000000000000;
	{
	.reg .b32 %temp; 
	mov.b64 	{%temp, %r28}, %fd78;
	}
	{
	.reg .b32 %temp; 
	mov.b64 	{%r29, %temp}, %fd78;
	}
	shl.b32 	%r30, %r28, 1;
	setp.gt.u32 	%p3, %r30, -33554433;
	and.b32  	%r31, %r28, -15728641;
	selp.b32 	%r32, %r31, %r28, %p3;
	mov.b64 	%fd79, {%r29, %r32};
	mul.rn.f64 	%fd80, %fd75, %fd79;
	neg.f64 	%fd81, %fd80;
	fma.rn.f64 	%fd82, %fd75, %fd79, %fd81;
	fma.rn.f64 	%fd83, %fd77, %fd79, %fd82;
	add.f64 	%fd4, %fd80, %fd83;
	sub.f64 	%fd84, %fd80, %fd4;
	add.f64 	%fd5, %fd83, %fd84;
	fma.rn.f64 	%fd85, %fd4, 0d3FF71547652B82FE, 0d4338000000000000;
	{
	.reg .b32 %temp; 
	mov.b64 	{%r13, %temp}, %fd85;
	}
	mov.f64 	%fd86, 0dC338000000000000;
	add.rn.f64 	%fd87, %fd85, %fd86;
	fma.rn.f64 	%fd88, %fd87, 0dBFE62E42FEFA39EF, %fd4;
	fma.rn.f64 	%fd89, %fd87, 0dBC7ABC9E3B39803F, %fd88;
	fma.rn.f64 	%fd90, %fd89, 0d3E5ADE1569CE2BDF, 0d3E928AF3FCA213EA;
	fma.rn.f64 	%fd91, %fd90, %fd89, 0d3EC71DEE62401315;
	fma.rn.f64 	%fd92, %fd91, %fd89, 0d3EFA01997C89EB71;
	fma.rn.f64 	%fd93, %fd92, %fd89, 0d3F2A01A014761F65;
	fma.rn.f64 	%fd94, %fd93, %fd89, 0d3F56C16C1852B7AF;
	fma.rn.f64 	%fd95, %fd94, %fd89, 0d3F81111111122322;
	fma.rn.f64 	%fd96, %fd95, %fd89, 0d3FA55555555502A1;
	fma.rn.f64 	%fd97, %fd96, %fd89, 0d3FC5555555555511;
	fma.rn.f64 	%fd98, %fd97, %fd89, 0d3FE000000000000B;
	fma.rn.f64 	%fd99, %fd98, %fd89, 0d3FF0000000000000;
	fma.rn.f64 	%fd100, %fd99, %fd89, 0d3FF0000000000000;
	{
	.reg .b32 %temp; 
	mov.b64 	{%r14, %temp}, %fd100;
	}
	{
	.reg .b32 %temp; 
	mov.b64 	{%temp, %r15}, %fd100;
	}
	shl.b32 	%r33, %r13, 20;
	add.s32 	%r34, %r33, %r15;
	mov.b64 	%fd108, {%r14, %r34};
	{
	.reg .b32 %temp; 
	mov.b64 	{%temp, %r35}, %fd4;
	}
	mov.b32 	%f2, %r35;
	abs.f32 	%f1, %f2;
	setp.lt.f32 	%p4, %f1, 0f4086232B;
	@%p4 bra 	$L__BB4_7;
	setp.lt.f64 	%p5, %fd4, 0d0000000000000000;
	add.f64 	%fd101, %fd4, 0d7FF0000000000000;
	selp.f64 	%fd108, 0d0000000000000000, %fd101, %p5;
	setp.geu.f32 	%p6, %f1, 0f40874800;
	@%p6 bra 	$L__BB4_7;
	shr.u32 	%r36, %r13, 31;
	add.s32 	%r37, %r13, %r36;
	shr.s32 	%r38, %r37, 1;
	shl.b32 	%r39, %r38, 20;
	add.s32 	%r40, %r15, %r39;
	mov.b64 	%fd102, {%r14, %r40};
	sub.s32 	%r41, %r13, %r38;
	shl.b32 	%r42, %r41, 20;
	add.s32 	%r43, %r42, 1072693248;
	mov.b32 	%r44, 0;
	mov.b64 	%fd103, {%r44, %r43};
	mul.f64 	%fd108, %fd103, %fd102;
$L__BB4_7:
	abs.f64 	%fd104, %fd108;
	setp.eq.f64 	%p7, %fd104, 0d7FF0000000000000;
	fma.rn.f64 	%fd105, %fd108, %fd5, %fd108;
	selp.f64 	%fd106, %fd108, %fd105, %p7;
	st.param.f64 	[func_retval0], %fd106;
	ret;

}


// ===== COMPILED SASS (sm_100) =====

	.target	sm_100

	.elftype	@"ET_EXEC"


//--------------------- .note.nv.tkinfo           --------------------------
	.section	.note.nv.tkinfo,"",@"SHT_NOTE"
	.sectionflags	@"SHF_NOTE_NV_TKINFO"
	.tkinfo
        /*0018*/ 	.word	0x00000002
        /*0030*/ 	.string	""
        /*0030*/ 	.string	"ptxas"
        /*0030*/ 	.string	"Cuda compilation tools, release 13.0, V13.0.88"
        /*0030*/ 	.string	"Build cuda_13.0.r13.0/compiler.36424714_0"
        /*0030*/ 	.string	"-arch sm_100 -m 64 "



//--------------------- .note.nv.cuinfo           --------------------------
	.section	.note.nv.cuinfo,"",@"SHT_NOTE"
	.sectionflags	@"SHF_NOTE_NV_CUINFO"
        /*0018*/ 	.short	0x0002
        /*001a*/ 	.short	0x0064
        /*001c*/ 	.short	0x0082
	.zero		2


//--------------------- .nv.info                  --------------------------
	.section	.nv.info,"",@"SHT_CUDA_INFO"
	.align	4


	//----- nvinfo : EIATTR_REGCOUNT
	.align		4
        /*0000*/ 	.byte	0x04, 0x2f
        /*0002*/ 	.short	(.L_1 - .L_0)
	.align		4
.L_0:
        /*0004*/ 	.word	index@(_Z10INITIALIZEidPiS_S_S_S_S_S_S_PdS0_S0_S0_S0_S0_)
        /*0008*/ 	.word	0x00000020


	//----- nvinfo : EIATTR_FRAME_SIZE
	.align		4
.L_1:
        /*000c*/ 	.byte	0x04, 0x11
        /*000e*/ 	.short	(.L_3 - .L_2)
	.align		4
.L_2:
        /*0010*/ 	.word	index@(_Z10INITIALIZEidPiS_S_S_S_S_S_S_PdS0_S0_S0_S0_S0_)
        /*0014*/ 	.word	0x00000000


	//----- nvinfo : EIATTR_REGCOUNT
	.align		4
.L_3:
        /*0018*/ 	.byte	0x04, 0x2f
        /*001a*/ 	.short	(.L_5 - .L_4)
	.align		4
.L_4:
        /*001c*/ 	.word	index@(_Z15SOR_SOLVER_EVENiddPiS_S_S_PdS0_S0_)
        /*0020*/ 	.word	0x00000016


	//----- nvinfo : EIATTR_FRAME_SIZE
	.align		4
.L_5:
        /*0024*/ 	.byte	0x04, 0x11
        /*0026*/ 	.short	(.L_7 - .L_6)
	.align		4
.L_6:
        /*0028*/ 	.word	index@(_Z15SOR_SOLVER_EVENiddPiS_S_S_PdS0_S0_)
        /*002c*/ 	.word	0x00000000


	//----- nvinfo : EIATTR_REGCOUNT
	.align		4
.L_7:
        /*0030*/ 	.byte	0x04, 0x2f
        /*0032*/ 	.short	(.L_9 - .L_8)
	.align		4
.L_8:
        /*0034*/ 	.word	index@(_Z14SOR_SOLVER_ODDiddPiS_S_S_PdS0_S0_)
        /*0038*/ 	.word	0x00000016


	//----- nvinfo : EIATTR_FRAME_SIZE
	.align		4
.L_9:
        /*003c*/ 	.byte	0x04, 0x11
        /*003e*/ 	.short	(.L_11 - .L_10)
	.align		4
.L_10:
        /*0040*/ 	.word	index@(_Z14SOR_SOLVER_ODDiddPiS_S_S_PdS0_S0_)
        /*0044*/ 	.word	0x00000000


	//----- nvinfo : EIATTR_REGCOUNT
	.align		4
.L_11:
        /*0048*/ 	.byte	0x04, 0x2f
        /*004a*/ 	.short	(.L_13 - .L_12)
	.align		4
.L_12:
        /*004c*/ 	.word	index@(_Z5ERRORidPiS_S_S_S_S_S_S_PdS0_S0_S0_S0_)
        /*0050*/ 	.word	0x00000020


	//----- nvinfo : EIATTR_FRAME_SIZE
	.align		4
.L_13:
        /*0054*/ 	.byte	0x04, 0x11
        /*0056*/ 	.short	(.L_15 - .L_14)
	.align		4
.L_14:
        /*0058*/ 	.word	index@($_Z5ERRORidPiS_S_S_S_S_S_S_PdS0_S0_S0_S0_$__internal_accurate_pow)
        /*005c*/ 	.word	0x00000000


	//----- nvinfo : EIATTR_FRAME_SIZE
	.align		4
.L_15:
        /*0060*/ 	.byte	0x04, 0x11
        /*0062*/ 	.short	(.L_17 - .L_16)
	.align		4
.L_16:
        /*0064*/ 	.word	index@($__internal_0_$__cuda_sm20_div_rn_f64_full)
        /*0068*/ 	.word	0x00000000


	//----- nvinfo : EIATTR_FRAME_SIZE
	.align		4
.L_17:
        /*006c*/ 	.byte	0x04, 0x11
        /*006e*/ 	.short	(.L_19 - .L_18)
	.align		4
.L_18:
        /*0070*/ 	.word	index@(_Z5ERRORidPiS_S_S_S_S_S_S_PdS0_S0_S0_S0_)
        /*0074*/ 	.word	0x00000000


	//----- nvinfo : EIATTR_MIN_STACK_SIZE
	.align		4
.L_19:
        /*0078*/ 	.byte	0x04, 0x12
        /*007a*/ 	.short	(.L_21 - .L_20)
	.align		4
.L_20:
        /*007c*/ 	.word	index@(_Z5ERRORidPiS_S_S_S_S_S_S_PdS0_S0_S0_S0_)
        /*0080*/ 	.word	0x00000000


	//----- nvinfo : EIATTR_MIN_STACK_SIZE
	.align		4
.L_21:
        /*0084*/ 	.byte	0x04, 0x12
        /*0086*/ 	.short	(.L_23 - .L_22)
	.align		4
.L_22:
        /*0088*/ 	.word	index@(_Z14SOR_SOLVER_ODDiddPiS_S_S_PdS0_S0_)
        /*008c*/ 	.word	0x00000000


	//----- nvinfo : EIATTR_MIN_STACK_SIZE
	.align		4
.L_23:
        /*0090*/ 	.byte	0x04, 0x12
        /*0092*/ 	.short	(.L_25 - .L_24)
	.align		4
.L_24:
        /*0094*/ 	.word	index@(_Z15SOR_SOLVER_EVENiddPiS_S_S_PdS0_S0_)
        /*0098*/ 	.word	0x00000000


	//----- nvinfo : EIATTR_MIN_STACK_SIZE
	.align		4
.L_25:
        /*009c*/ 	.byte	0x04, 0x12
        /*009e*/ 	.short	(.L_27 - .L_26)
	.align		4
.L_26:
        /*00a0*/ 	.word	index@(_Z10INITIALIZEidPiS_S_S_S_S_S_S_PdS0_S0_S0_S0_S0_)
        /*00a4*/ 	.word	0x00000000
.L_27:


//--------------------- .nv.compat                --------------------------
	.section	.nv.compat,"",@"SHT_CUDA_COMPAT_INFO"
	.align	4
        /*0000*/ 	.byte	0x02, 0x09, 0x00, 0x00, 0x02, 0x02, 0x01, 0x00, 0x02, 0x05, 0x05, 0x00, 0x03, 0x07, 0x01, 0x01
        /*0010*/ 	.byte	0x02, 0x03, 0x00, 0x00, 0x02, 0x06, 0x01, 0x00, 0x04, 0x0b, 0x08, 0x00, 0x01, 0x00, 0x00, 0x00
        /*0020*/ 	.byte	0x00, 0x00, 0x00, 0x00


//--------------------- .nv.info._Z5ERRORidPiS_S_S_S_S_S_S_PdS0_S0_S0_S0_ --------------------------
	.section	.nv.info._Z5ERRORidPiS_S_S_S_S_S_S_PdS0_S0_S0_S0_,"",@"SHT_CUDA_INFO"
	.sectionflags	@""
	.align	4


	//----- nvinfo : EIATTR_CUDA_API_VERSION
	.align		4
        /*0000*/ 	.byte	0x04, 0x37
        /*0002*/ 	.short	(.L_29 - .L_28)
.L_28:
        /*0004*/ 	.word	0x00000082


	//----- nvinfo : EIATTR_KPARAM_INFO
	.align		4
.L_29:
        /*0008*/ 	.byte	0x04, 0x17
        /*000a*/ 	.short	(.L_31 - .L_30)
.L_30:
        /*000c*/ 	.word	0x00000000
        /*0010*/ 	.short	0x000e
        /*0012*/ 	.short	0x0070
        /*0014*/ 	.byte	0x00, 0xf5, 0x21, 0x00


	//----- nvinfo : EIATTR_KPARAM_INFO
	.align		4
.L_31:
        /*0018*/ 	.byte	0x04, 0x17
        /*001a*/ 	.short	(.L_33 - .L_32)
.L_32:
        /*001c*/ 	.word	0x00000000
        /*0020*/ 	.short	0x000d
        /*0022*/ 	.short	0x0068
        /*0024*/ 	.byte	0x00, 0xf5, 0x21, 0x00


	//----- nvinfo : EIATTR_KPARAM_INFO
	.align		4
.L_33:
        /*0028*/ 	.byte	0x04, 0x17
        /*002a*/ 	.short	(.L_35 - .L_34)
.L_34:
        /*002c*/ 	.word	0x00000000
        /*0030*/ 	.short	0x000c
        /*0032*/ 	.short	0x0060
        /*0034*/ 	.byte	0x00, 0xf5, 0x21, 0x00


	//----- nvinfo : EIATTR_KPARAM_INFO
	.align		4
.L_35:
        /*0038*/ 	.byte	0x04, 0x17
        /*003a*/ 	.short	(.L_37 - .L_36)
.L_36:
        /*003c*/ 	.word	0x00000000
        /*0040*/ 	.short	0x000b
        /*0042*/ 	.short	0x0058
        /*0044*/ 	.byte	0x00, 0xf5, 0x21, 0x00


	//----- nvinfo : EIATTR_KPARAM_INFO
	.align		4
.L_37:
        /*0048*/ 	.byte	0x04, 0x17
        /*004a*/ 	.short	(.L_39 - .L_38)
.L_38:
        /*004c*/ 	.word	0x00000000
        /*0050*/ 	.short	0x000a
        /*0052*/ 	.short	0x0050
        /*0054*/ 	.byte	0x00, 0xf5, 0x21, 0x00


	//----- nvinfo : EIATTR_KPARAM_INFO
	.align		4
.L_39:
        /*0058*/ 	.byte	0x04, 0x17
        /*005a*/ 	.short	(.L_41 - .L_40)
.L_40:
        /*005c*/ 	.word	0x00000000
        /*0060*/ 	.short	0x0009
        /*0062*/ 	.short	0x0048
        /*0064*/ 	.byte	0x00, 0xf5, 0x21, 0x00


	//----- nvinfo : EIATTR_KPARAM_INFO
	.align		4
.L_41:
        /*0068*/ 	.byte	0x04, 0x17
        /*006a*/ 	.short	(.L_43 - .L_42)
.L_42:
        /*006c*/ 	.word	0x00000000
        /*0070*/ 	.short	0x0008
        /*0072*/ 	.short	0x0040
        /*0074*/ 	.byte	0x00, 0xf5, 0x21, 0x00


	//----- nvinfo : EIATTR_KPARAM_INFO
	.align		4
.L_43:
        /*0078*/ 	.byte	0x04, 0x17
        /*007a*/ 	.short	(.L_45 - .L_44)
.L_44:
        /*007c*/ 	.word	0x00000000
        /*0080*/ 	.short	0x0007
        /*0082*/ 	.short	0x0038
        /*0084*/ 	.byte	0x00, 0xf5, 0x21, 0x00


	//----- nvinfo : EIATTR_KPARAM_INFO
	.align		4
.L_45:
        /*0088*/ 	.byte	0x04, 0x17
        /*008a*/ 	.short	(.L_47 - .L_46)
.L_46:
        /*008c*/ 	.word	0x00000000
        /*0090*/ 	.short	0x0006
        /*0092*/ 	.short	0x0030
        /*0094*/ 	.byte	0x00, 0xf5, 0x21, 0x00


	//----- nvinfo : EIATTR_KPARAM_INFO
	.align		4
.L_47:
        /*0098*/ 	.byte	0x04, 0x17
        /*009a*/ 	.short	(.L_49 - .L_48)
.L_48:
        /*009c*/ 	.word	0x00000000
        /*00a0*/ 	.short	0x0005
        /*00a2*/ 	.short	0x0028
        /*00a4*/ 	.byte	0x00, 0xf5, 0x21, 0x00


	//----- nvinfo : EIATTR_KPARAM_INFO
	.align		4
.L_49:
        /*00a8*/ 	.byte	0x04, 0x17
        /*00aa*/ 	.short	(.L_51 - .L_50)
.L_50:
        /*00ac*/ 	.word	0x00000000
        /*00b0*/ 	.short	0x0004
        /*00b2*/ 	.short	0x0020
        /*00b4*/ 	.byte	0x00, 0xf5, 0x21, 0x00


	//----- nvinfo : EIATTR_KPARAM_INFO
	.align		4
.L_51:
        /*00b8*/ 	.byte	0x04, 0x17
        /*00ba*/ 	.short	(.L_53 - .L_52)
.L_52:
        /*00bc*/ 	.word	0x00000000
        /*00c0*/ 	.short	0x0003
        /*00c2*/ 	.short	0x0018
        /*00c4*/ 	.byte	0x00, 0xf5, 0x21, 0x00


	//----- nvinfo : EIATTR_KPARAM_INFO
	.align		4
.L_53:
        /*00c8*/ 	.byte	0x04, 0x17
        /*00ca*/ 	.short	(.L_55 - .L_54)
.L_54:
        /*00cc*/ 	.word	0x00000000
        /*00d0*/ 	.short	0x0002
        /*00d2*/ 	.short	0x0010
        /*00d4*/ 	.byte	0x00, 0xf5, 0x21, 0x00


	//----- nvinfo : EIATTR_KPARAM_INFO
	.align		4
.L_55:
        /*00d8*/ 	.byte	0x04, 0x17
        /*00da*/ 	.short	(.L_57 - .L_56)
.L_56:
        /*00dc*/ 	.word	0x00000000
        /*00e0*/ 	.short	0x0001
        /*00e2*/ 	.short	0x0008
        /*00e4*/ 	.byte	0x00, 0xf0, 0x21, 0x00


	//----- nvinfo : EIATTR_KPARAM_INFO
	.align		4
.L_57:
        /*00e8*/ 	.byte	0x04, 0x17
        /*00ea*/ 	.short	(.L_59 - .L_58)
.L_58:
        /*00ec*/ 	.word	0x00000000
        /*00f0*/ 	.short	0x0000
        /*00f2*/ 	.short	0x0000
        /*00f4*/ 	.byte	0x00, 0xf0, 0x11, 0x00


	//----- nvinfo : EIATTR_SPARSE_MMA_MASK
	.align		4
.L_59:
        /*00f8*/ 	.byte	0x03, 0x50
        /*00fa*/ 	.short	0x0000


	//----- nvinfo : EIATTR_MAXREG_COUNT
	.align		4
        /*00fc*/ 	.byte	0x03, 0x1b
        /*00fe*/ 	.short	0x00ff


	//----- nvinfo : EIATTR_NUM_BARRIERS
	.align		4
        /*0100*/ 	.byte	0x02, 0x4c
        /*0102*/ 	.byte	0x01
	.zero		1


	//----- nvinfo : EIATTR_MERCURY_ISA_VERSION
	.align		4
        /*0104*/ 	.byte	0x03, 0x5f
        /*0106*/ 	.short	0x0101


	//----- nvinfo : EIATTR_VRC_CTA_INIT_COUNT
	.align		4
        /*0108*/ 	.byte	0x02, 0x4a
	.zero		1
	.zero		1


	//----- nvinfo : EIATTR_EXIT_INSTR_OFFSETS
	.align		4
        /*010c*/ 	.byte	0x04, 0x1c
        /*010e*/ 	.short	(.L_61 - .L_60)


	//   ....[0]....
.L_60:
        /*0110*/ 	.word	0x00001f90


	//   ....[1]....
        /*0114*/ 	.word	0x00002030


	//----- nvinfo : EIATTR_CRS_STACK_SIZE
	.align		4
.L_61:
        /*0118*/ 	.byte	0x04, 0x1e
        /*011a*/ 	.short	(.L_63 - .L_62)
.L_62:
        /*011c*/ 	.word	0x00000000


	//----- nvinfo : EIATTR_CBANK_PARAM_SIZE
	.align		4
.L_63:
        /*0120*/ 	.byte	0x03, 0x19
        /*0122*/ 	.short	0x0078


	//----- nvinfo : EIATTR_PARAM_CBANK
	.align		4
        /*0124*/ 	.byte	0x04, 0x0a
        /*0126*/ 	.short	(.L_65 - .L_64)
	.align		4
.L_64:
        /*0128*/ 	.word	index@(.nv.constant0._Z5ERRORidPiS_S_S_S_S_S_S_PdS0_S0_S0_S0_)
        /*012c*/ 	.short	0x0380
        /*012e*/ 	.short	0x0078


	//----- nvinfo : EIATTR_SW_WAR
	.align		4
.L_65:
        /*0130*/ 	.byte	0x04, 0x36
        /*0132*/ 	.short	(.L_67 - .L_66)
.L_66:
        /*0134*/ 	.word	0x00000008
.L_67:


//--------------------- .nv.info._Z14SOR_SOLVER_ODDiddPiS_S_S_PdS0_S0_ --------------------------
	.section	.nv.info._Z14SOR_SOLVER_ODDiddPiS_S_S_PdS0_S0_,"",@"SHT_CUDA_INFO"
	.sectionflags	@""
	.align	4


	//----- nvinfo : EIATTR_CUDA_API_VERSION
	.align		4
        /*0000*/ 	.byte	0x04, 0x37
        /*0002*/ 	.short	(.L_69 - .L_68)
.L_68:
        /*0004*/ 	.word	0x00000082


	//----- nvinfo : EIATTR_KPARAM_INFO
	.align		4
.L_69:
        /*0008*/ 	.byte	0x04, 0x17
        /*000a*/ 	.short	(.L_71 - .L_70)
.L_70:
        /*000c*/ 	.word	0x00000000
        /*0010*/ 	.short	0x0009
        /*0012*/ 	.short	0x0048
        /*0014*/ 	.byte	0x00, 0xf5, 0x21, 0x00


	//----- nvinfo : EIATTR_KPARAM_INFO
	.align		4
.L_71:
        /*0018*/ 	.byte	0x04, 0x17
        /*001a*/ 	.short	(.L_73 - .L_72)
.L_72:
        /*001c*/ 	.word	0x00000000
        /*0020*/ 	.short	0x0008
        /*0022*/ 	.short	0x0040
        /*0024*/ 	.byte	0x00, 0xf5, 0x21, 0x00


	//----- nvinfo : EIATTR_KPARAM_INFO
	.align		4
.L_73:
        /*0028*/ 	.byte	0x04, 0x17
        /*002a*/ 	.short	(.L_75 - .L_74)
.L_74:
        /*002c*/ 	.word	0x00000000
        /*0030*/ 	.short	0x0007
        /*0032*/ 	.short	0x0038
        /*0034*/ 	.byte	0x00, 0xf5, 0x21, 0x00


	//----- nvinfo : EIATTR_KPARAM_INFO
	.align		4
.L_75:
        /*0038*/ 	.byte	0x04, 0x17
        /*003a*/ 	.short	(.L_77 - .L_76)
.L_76:
        /*003c*/ 	.word	0x00000000
        /*0040*/ 	.short	0x0006
        /*0042*/ 	.short	0x0030
        /*0044*/ 	.byte	0x00, 0xf5, 0x21, 0x00


	//----- nvinfo : EIATTR_KPARAM_INFO
	.align		4
.L_77:
        /*0048*/ 	.byte	0x04, 0x17
        /*004a*/ 	.short	(.L_79 - .L_78)
.L_78:
        /*004c*/ 	.word	0x00000000
        /*0050*/ 	.short	0x0005
        /*0052*/ 	.short	0x0028
        /*0054*/ 	.byte	0x00, 0xf5, 0x21, 0x00


	//----- nvinfo : EIATTR_KPARAM_INFO
	.align		4
.L_79:
        /*0058*/ 	.byte	0x04, 0x17
        /*005a*/ 	.short	(.L_81 - .L_80)
.L_80:
        /*005c*/ 	.word	0x00000000
        /*0060*/ 	.short	0x0004
        /*0062*/ 	.short	0x0020
        /*0064*/ 	.byte	0x00, 0xf5, 0x21, 0x00


	//----- nvinfo : EIATTR_KPARAM_INFO
	.align		4
.L_81:
        /*0068*/ 	.byte	0x04, 0x17
        /*006a*/ 	.short	(.L_83 - .L_82)
.L_82:
        /*006c*/ 	.word	0x00000000
        /*0070*/ 	.short	0x0003
        /*0072*/ 	.short	0x0018
        /*0074*/ 	.byte	0x00, 0xf5, 0x21, 0x00


	//----- nvinfo : EIATTR_KPARAM_INFO
	.align		4
.L_83:
        /*0078*/ 	.byte	0x04, 0x17
        /*007a*/ 	.short	(.L_85 - .L_84)
.L_84:
        /*007c*/ 	.word	0x00000000
        /*0080*/ 	.short	0x0002
        /*0082*/ 	.short	0x0010
        /*0084*/ 	.byte	0x00, 0xf0, 0x21, 0x00


	//----- nvinfo : EIATTR_KPARAM_INFO
	.align		4
.L_85:
        /*0088*/ 	.byte	0x04, 0x17
        /*008a*/ 	.short	(.L_87 - .L_86)
.L_86:
        /*008c*/ 	.word	0x00000000
        /*0090*/ 	.short	0x0001
        /*0092*/ 	.short	0x0008
        /*0094*/ 	.byte	0x00, 0xf0, 0x21, 0x00


	//----- nvinfo : EIATTR_KPARAM_INFO
	.align		4
.L_87:
        /*0098*/ 	.byte	0x04, 0x17
        /*009a*/ 	.short	(.L_89 - .L_88)
.L_88:
        /*009c*/ 	.word	0x00000000
        /*00a0*/ 	.short	0x0000
        /*00a2*/ 	.short	0x0000
        /*00a4*/ 	.byte	0x00, 0xf0, 0x11, 0x00


	//----- nvinfo : EIATTR_SPARSE_MMA_MASK
	.align		4
.L_89:
        /*00a8*/ 	.byte	0x03, 0x50
        /*00aa*/ 	.short	0x0000


	//----- nvinfo : EIATTR_MAXREG_COUNT
	.align		4
        /*00ac*/ 	.byte	0x03, 0x1b
        /*00ae*/ 	.short	0x00ff


	//----- nvinfo : EIATTR_NUM_BARRIERS
	.align		4
        /*00b0*/ 	.byte	0x02, 0x4c
        /*00b2*/ 	.byte	0x01
	.zero		1


	//----- nvinfo : EIATTR_MERCURY_ISA_VERSION
	.align		4
        /*00b4*/ 	.byte	0x03, 0x5f
        /*00b6*/ 	.short	0x0101


	//----- nvinfo : EIATTR_VRC_CTA_INIT_COUNT
	.align		4
        /*00b8*/ 	.byte	0x02, 0x4a
	.zero		1
	.zero		1


	//----- nvinfo : EIATTR_EXIT_INSTR_OFFSETS
	.align		4
        /*00bc*/ 	.byte	0x04, 0x1c
        /*00be*/ 	.short	(.L_91 - .L_90)


	//   ....[0]....
.L_90:
        /*00c0*/ 	.word	0x000009d0


	//----- nvinfo : EIATTR_CRS_STACK_SIZE
	.align		4
.L_91:
        /*00c4*/ 	.byte	0x04, 0x1e
        /*00c6*/ 	.short	(.L_93 - .L_92)
.L_92:
        /*00c8*/ 	.word	0x00000000


	//----- nvinfo : EIATTR_CBANK_PARAM_SIZE
	.align		4
.L_93:
        /*00cc*/ 	.byte	0x03, 0x19
        /*00ce*/ 	.short	0x0050


	//----- nvinfo : EIATTR_PARAM_CBANK
	.align		4
        /*00d0*/ 	.byte	0x04, 0x0a
        /*00d2*/ 	.short	(.L_95 - .L_94)
	.align		4
.L_94:
        /*00d4*/ 	.word	index@(.nv.constant0._Z14SOR_SOLVER_ODDiddPiS_S_S_PdS0_S0_)
        /*00d8*/ 	.short	0x0380
        /*00da*/ 	.short	0x0050


	//----- nvinfo : EIATTR_SW_WAR
	.align		4
.L_95:
        /*00dc*/ 	.byte	0x04, 0x36
        /*00de*/ 	.short	(.L_97 - .L_96)
.L_96:
        /*00e0*/ 	.word	0x00000008
.L_97:


//--------------------- .nv.info._Z15SOR_SOLVER_EVENiddPiS_S_S_PdS0_S0_ --------------------------
	.section	.nv.info._Z15SOR_SOLVER_EVENiddPiS_S_S_PdS0_S0_,"",@"SHT_CUDA_INFO"
	.sectionflags	@""
	.align	4


	//----- nvinfo : EIATTR_CUDA_API_VERSION
	.align		4
        /*0000*/ 	.byte	0x04, 0x37
        /*0002*/ 	.short	(.L_99 - .L_98)
.L_98:
        /*0004*/ 	.word	0x00000082


	//----- nvinfo : EIATTR_KPARAM_INFO
	.align		4
.L_99:
        /*0008*/ 	.byte	0x04, 0x17
        /*000a*/ 	.short	(.L_101 - .L_100)
.L_100:
        /*000c*/ 	.word	0x00000000
        /*0010*/ 	.short	0x0009
        /*0012*/ 	.short	0x0048
        /*0014*/ 	.byte	0x00, 0xf5, 0x21, 0x00


	//----- nvinfo : EIATTR_KPARAM_INFO
	.align		4
.L_101:
        /*0018*/ 	.byte	0x04, 0x17
        /*001a*/ 	.short	(.L_103 - .L_102)
.L_102:
        /*001c*/ 	.word	0x00000000
        /*0020*/ 	.short	0x0008
        /*0022*/ 	.short	0x0040
        /*0024*/ 	.byte	0x00, 0xf5, 0x21, 0x00


	//----- nvinfo : EIATTR_KPARAM_INFO
	.align		4
.L_103:
        /*0028*/ 	.byte	0x04, 0x17
        /*002a*/ 	.short	(.L_105 - .L_104)
.L_104:
        /*002c*/ 	.word	0x00000000
        /*0030*/ 	.short	0x0007
        /*0032*/ 	.short	0x0038
        /*0034*/ 	.byte	0x00, 0xf5, 0x21, 0x00


	//----- nvinfo : EIATTR_KPARAM_INFO
	.align		4
.L_105:
        /*0038*/ 	.byte	0x04, 0x17
        /*003a*/ 	.short	(.L_107 - .L_106)
.L_106:
        /*003c*/ 	.word	0x00000000
        /*0040*/ 	.short	0x0006
        /*0042*/ 	.short	0x0030
        /*0044*/ 	.byte	0x00, 0xf5, 0x21, 0x00


	//----- nvinfo : EIATTR_KPARAM_INFO
	.align		4
.L_107:
        /*0048*/ 	.byte	0x04, 0x17
        /*004a*/ 	.short	(.L_109 - .L_108)
.L_108:
        /*004c*/ 	.word	0x00000000
        /*0050*/ 	.short	0x0005
        /*0052*/ 	.short	0x0028
        /*0054*/ 	.byte	0x00, 0xf5, 0x21, 0x00


	//----- nvinfo : EIATTR_KPARAM_INFO
	.align		4
.L_109:
        /*0058*/ 	.byte	0x04, 0x17
        /*005a*/ 	.short	(.L_111 - .L_110)
.L_110:
        /*005c*/ 	.word	0x00000000
        /*0060*/ 	.short	0x0004
        /*0062*/ 	.short	0x0020
        /*0064*/ 	.byte	0x00, 0xf5, 0x21, 0x00


	//----- nvinfo : EIATTR_KPARAM_INFO
	.align		4
.L_111:
        /*0068*/ 	.byte	0x04, 0x17
        /*006a*/ 	.short	(.L_113 - .L_112)
.L_112:
        /*006c*/ 	.word	0x00000000
        /*0070*/ 	.short	0x0003
        /*0072*/ 	.short	0x0018
        /*0074*/ 	.byte	0x00, 0xf5, 0x21, 0x00


	//----- nvinfo : EIATTR_KPARAM_INFO
	.align		4
.L_113:
        /*0078*/ 	.byte	0x04, 0x17
        /*007a*/ 	.short	(.L_115 - .L_114)
.L_114:
        /*007c*/ 	.word	0x00000000
        /*0080*/ 	.short	0x0002
        /*0082*/ 	.short	0x0010
        /*0084*/ 	.byte	0x00, 0xf0, 0x21, 0x00


	//----- nvinfo : EIATTR_KPARAM_INFO
	.align		4
.L_115:
        /*0088*/ 	.byte	0x04, 0x17
        /*008a*/ 	.short	(.L_117 - .L_116)
.L_116:
        /*008c*/ 	.word	0x00000000
        /*0090*/ 	.short	0x0001
        /*0092*/ 	.short	0x0008
        /*0094*/ 	.byte	0x00, 0xf0, 0x21, 0x00


	//----- nvinfo : EIATTR_KPARAM_INFO
	.align		4
.L_117:
        /*0098*/ 	.byte	0x04, 0x17
        /*009a*/ 	.short	(.L_119 - .L_118)
.L_118:
        /*009c*/ 	.word	0x00000000
        /*00a0*/ 	.short	0x0000
        /*00a2*/ 	.short	0x0000
        /*00a4*/ 	.byte	0x00, 0xf0, 0x11, 0x00


	//----- nvinfo : EIATTR_SPARSE_MMA_MASK
	.align		4
.L_119:
        /*00a8*/ 	.byte	0x03, 0x50
        /*00aa*/ 	.short	0x0000


	//----- nvinfo : EIATTR_MAXREG_COUNT
	.align		4
        /*00ac*/ 	.byte	0x03, 0x1b
        /*00ae*/ 	.short	0x00ff


	//----- nvinfo : EIATTR_NUM_BARRIERS
	.align		4
        /*00b0*/ 	.byte	0x02, 0x4c
        /*00b2*/ 	.byte	0x01
	.zero		1


	//----- nvinfo : EIATTR_MERCURY_ISA_VERSION
	.align		4
        /*00b4*/ 	.byte	0x03, 0x5f
        /*00b6*/ 	.short	0x0101


	//----- nvinfo : EIATTR_VRC_CTA_INIT_COUNT
	.align		4
        /*00b8*/ 	.byte	0x02, 0x4a
	.zero		1
	.zero		1


	//----- nvinfo : EIATTR_EXIT_INSTR_OFFSETS
	.align		4
        /*00bc*/ 	.byte	0x04, 0x1c
        /*00be*/ 	.short	(.L_121 - .L_120)


	//   ....[0]....
.L_120:
        /*00c0*/ 	.word	0x000009d0


	//----- nvinfo : EIATTR_CRS_STACK_SIZE
	.align		4
.L_121:
        /*00c4*/ 	.byte	0x04, 0x1e
        /*00c6*/ 	.short	(.L_123 - .L_122)
.L_122:
        /*00c8*/ 	.word	0x00000000


	//----- nvinfo : EIATTR_CBANK_PARAM_SIZE
	.align		4
.L_123:
        /*00cc*/ 	.byte	0x03, 0x19
        /*00ce*/ 	.short	0x0050


	//----- nvinfo : EIATTR_PARAM_CBANK
	.align		4
        /*00d0*/ 	.byte	0x04, 0x0a
        /*00d2*/ 	.short	(.L_125 - .L_124)
	.align		4
.L_124:
        /*00d4*/ 	.word	index@(.nv.constant0._Z15SOR_SOLVER_EVENiddPiS_S_S_PdS0_S0_)
        /*00d8*/ 	.short	0x0380
        /*00da*/ 	.short	0x0050


	//----- nvinfo : EIATTR_SW_WAR
	.align		4
.L_125:
        /*00dc*/ 	.byte	0x04, 0x36
        /*00de*/ 	.short	(.L_127 - .L_126)
.L_126:
        /*00e0*/ 	.word	0x00000008
.L_127:


//--------------------- .nv.info._Z10INITIALIZEidPiS_S_S_S_S_S_S_PdS0_S0_S0_S0_S0_ --------------------------
	.section	.nv.info._Z10INITIALIZEidPiS_S_S_S_S_S_S_PdS0_S0_S0_S0_S0_,"",@"SHT_CUDA_INFO"
	.sectionflags	@""
	.align	4


	//----- nvinfo : EIATTR_CUDA_API_VERSION
	.align		4
        /*0000*/ 	.byte	0x04, 0x37
        /*0002*/ 	.short	(.L_129 - .L_128)
.L_128:
        /*0004*/ 	.word	0x00000082


	//----- nvinfo : EIATTR_KPARAM_INFO
	.align		4
.L_129:
        /*0008*/ 	.byte	0x04, 0x17
        /*000a*/ 	.short	(.L_131 - .L_130)
.L_130:
        /*000c*/ 	.word	0x00000000
        /*0010*/ 	.short	0x000f
        /*0012*/ 	.short	0x0078
        /*0014*/ 	.byte	0x00, 0xf5, 0x21, 0x00


	//----- nvinfo : EIATTR_KPARAM_INFO
	.align		4
.L_131:
        /*0018*/ 	.byte	0x04, 0x17
        /*001a*/ 	.short	(.L_133 - .L_132)
.L_132:
        /*001c*/ 	.word	0x00000000
        /*0020*/ 	.short	0x000e
        /*0022*/ 	.short	0x0070
        /*0024*/ 	.byte	0x00, 0xf5, 0x21, 0x00


	//----- nvinfo : EIATTR_KPARAM_INFO
	.align		4
.L_133:
        /*0028*/ 	.byte	0x04, 0x17
        /*002a*/ 	.short	(.L_135 - .L_134)
.L_134:
        /*002c*/ 	.word	0x00000000
        /*0030*/ 	.short	0x000d
        /*0032*/ 	.short	0x0068
        /*0034*/ 	.byte	0x00, 0xf5, 0x21, 0x00


	//----- nvinfo : EIATTR_KPARAM_INFO
	.align		4
.L_135:
        /*0038*/ 	.byte	0x04, 0x17
        /*003a*/ 	.short	(.L_137 - .L_136)
.L_136:
        /*003c*/ 	.word	0x00000000
        /*0040*/ 	.short	0x000c
        /*0042*/ 	.short	0x0060
        /*0044*/ 	.byte	0x00, 0xf5, 0x21, 0x00


	//----- nvinfo : EIATTR_KPARAM_INFO
	.align		4
.L_137:
        /*0048*/ 	.byte	0x04, 0x17
        /*004a*/ 	.short	(.L_139 - .L_138)
.L_138:
        /*004c*/ 	.word	0x00000000
        /*0050*/ 	.short	0x000b
        /*0052*/ 	.short	0x0058
        /*0054*/ 	.byte	0x00, 0xf5, 0x21, 0x00


	//----- nvinfo : EIATTR_KPARAM_INFO
	.align		4
.L_139:
        /*0058*/ 	.byte	0x04, 0x17
        /*005a*/ 	.short	(.L_141 - .L_140)
.L_140:
        /*005c*/ 	.word	0x00000000
        /*0060*/ 	.short	0x000a
        /*0062*/ 	.short	0x0050
        /*0064*/ 	.byte	0x00, 0xf5, 0x21, 0x00


	//----- nvinfo : EIATTR_KPARAM_INFO
	.align		4
.L_141:
        /*0068*/ 	.byte	0x04, 0x17
        /*006a*/ 	.short	(.L_143 - .L_142)
.L_142:
        /*006c*/ 	.word	0x00000000
        /*0070*/ 	.short	0x0009
        /*0072*/ 	.short	0x0048
        /*0074*/ 	.byte	0x00, 0xf5, 0x21, 0x00


	//----- nvinfo : EIATTR_KPARAM_INFO
	.align		4
.L_143:
        /*0078*/ 	.byte	0x04, 0x17
        /*007a*/ 	.short	(.L_145 - .L_144)
.L_144:
        /*007c*/ 	.word	0x00000000
        /*0080*/ 	.short	0x0008
        /*0082*/ 	.short	0x0040
        /*0084*/ 	.byte	0x00, 0xf5, 0x21, 0x00


	//----- nvinfo : EIATTR_KPARAM_INFO
	.align		4
.L_145:
        /*0088*/ 	.byte	0x04, 0x17
        /*008a*/ 	.short	(.L_147 - .L_146)
.L_146:
        /*008c*/ 	.word	0x00000000
        /*0090*/ 	.short	0x0007
        /*0092*/ 	.short	0x0038
        /*0094*/ 	.byte	0x00, 0xf5, 0x21, 0x00


	//----- nvinfo : EIATTR_KPARAM_INFO
	.align		4
.L_147:
        /*0098*/ 	.byte	0x04, 0x17
        /*009a*/ 	.short	(.L_149 - .L_148)
.L_148:
        /*009c*/ 	.word	0x00000000
        /*00a0*/ 	.short	0x0006
        /*00a2*/ 	.short	0x0030
        /*00a4*/ 	.byte	0x00, 0xf5, 0x21, 0x00


	//----- nvinfo : EIATTR_KPARAM_INFO
	.align		4
.L_149:
        /*00a8*/ 	.byte	0x04, 0x17
        /*00aa*/ 	.short	(.L_151 - .L_150)
.L_150:
        /*00ac*/ 	.word	0x00000000
        /*00b0*/ 	.short	0x0005
        /*00b2*/ 	.short	0x0028
        /*00b4*/ 	.byte	0x00, 0xf5, 0x21, 0x00


	//----- nvinfo : EIATTR_KPARAM_INFO
	.align		4
.L_151:
        /*00b8*/ 	.byte	0x04, 0x17
        /*00ba*/ 	.short	(.L_153 - .L_152)
.L_152:
        /*00bc*/ 	.word	0x00000000
        /*00c0*/ 	.short	0x0004
        /*00c2*/ 	.short	0x0020
        /*00c4*/ 	.byte	0x00, 0xf5, 0x21, 0x00


	//----- nvinfo : EIATTR_KPARAM_INFO
	.align		4
.L_153:
        /*00c8*/ 	.byte	0x04, 0x17
        /*00ca*/ 	.short	(.L_155 - .L_154)
.L_154:
        /*00cc*/ 	.word	0x00000000
        /*00d0*/ 	.short	0x0003
        /*00d2*/ 	.short	0x0018
        /*00d4*/ 	.byte	0x00, 0xf5, 0x21, 0x00


	//----- nvinfo : EIATTR_KPARAM_INFO
	.align		4
.L_155:
        /*00d8*/ 	.byte	0x04, 0x17
        /*00da*/ 	.short	(.L_157 - .L_156)
.L_156:
        /*00dc*/ 	.word	0x00000000
        /*00e0*/ 	.short	0x0002
        /*00e2*/ 	.short	0x0010
        /*00e4*/ 	.byte	0x00, 0xf5, 0x21, 0x00


	//----- nvinfo : EIATTR_KPARAM_INFO
	.align		4
.L_157:
        /*00e8*/ 	.byte	0x04, 0x17
        /*00ea*/ 	.short	(.L_159 - .L_158)
.L_158:
        /*00ec*/ 	.word	0x00000000
        /*00f0*/ 	.short	0x0001
        /*00f2*/ 	.short	0x0008
        /*00f4*/ 	.byte	0x00, 0xf0, 0x21, 0x00


	//----- nvinfo : EIATTR_KPARAM_INFO
	.align		4
.L_159:
        /*00f8*/ 	.byte	0x04, 0x17
        /*00fa*/ 	.short	(.L_161 - .L_160)
.L_160:
        /*00fc*/ 	.word	0x00000000
        /*0100*/ 	.short	0x0000
        /*0102*/ 	.short	0x0000
        /*0104*/ 	.byte	0x00, 0xf0, 0x11, 0x00


	//----- nvinfo : EIATTR_SPARSE_MMA_MASK
	.align		4
.L_161:
        /*0108*/ 	.byte	0x03, 0x50
        /*010a*/ 	.short	0x0000


	//----- nvinfo : EIATTR_MAXREG_COUNT
	.align		4
        /*010c*/ 	.byte	0x03, 0x1b
        /*010e*/ 	.short	0x00ff


	//----- nvinfo : EIATTR_MERCURY_ISA_VERSION
	.align		4
        /*0110*/ 	.byte	0x03, 0x5f
        /*0112*/ 	.short	0x0101


	//----- nvinfo : EIATTR_VRC_CTA_INIT_COUNT
	.align		4
        /*0114*/ 	.byte	0x02, 0x4a
	.zero		1
	.zero		1


	//----- nvinfo : EIATTR_EXIT_INSTR_OFFSETS
	.align		4
        /*0118*/ 	.byte	0x04, 0x1c
        /*011a*/ 	.short	(.L_163 - .L_162)


	//   ....[0]....
.L_162:
        /*011c*/ 	.word	0x00001290


	//   ....[1]....
        /*0120*/ 	.word	0x00001390


	//   ....[2]....
        /*0124*/ 	.word	0x00001500


	//   ....[3]....
        /*0128*/ 	.word	0x00001600


	//   ....[4]....
        /*012c*/ 	.word	0x00001790


	//----- nvinfo : EIATTR_CRS_STACK_SIZE
	.align		4
.L_163:
        /*0130*/ 	.byte	0x04, 0x1e
        /*0132*/ 	.short	(.L_165 - .L_164)
.L_164:
        /*0134*/ 	.word	0x00000000


	//----- nvinfo : EIATTR_CBANK_PARAM_SIZE
	.align		4
.L_165:
        /*0138*/ 	.byte	0x03, 0x19
        /*013a*/ 	.short	0x0080


	//----- nvinfo : EIATTR_PARAM_CBANK
	.align		4
        /*013c*/ 	.byte	0x04, 0x0a
        /*013e*/ 	.short	(.L_167 - .L_166)
	.align		4
.L_166:
        /*0140*/ 	.word	index@(.nv.constant0._Z10INITIALIZEidPiS_S_S_S_S_S_S_PdS0_S0_S0_S0_S0_)
        /*0144*/ 	.short	0x0380
        /*0146*/ 	.short	0x0080


	//----- nvinfo : EIATTR_SW_WAR
	.align		4
.L_167:
        /*0148*/ 	.byte	0x04, 0x36
        /*014a*/ 	.short	(.L_169 - .L_168)
.L_168:
        /*014c*/ 	.word	0x00000008
.L_169:


//--------------------- .nv.callgraph             --------------------------
	.section	.nv.callgraph,"",@"SHT_CUDA_CALLGRAPH"
	.align	4
	.sectionentsize	8
	.align		4
        /*0000*/ 	.word	0x00000000
	.align		4
        /*0004*/ 	.word	0xffffffff
	.align		4
        /*0008*/ 	.word	0x00000000
	.align		4
        /*000c*/ 	.word	0xfffffffe
	.align		4
        /*0010*/ 	.word	0x00000000
	.align		4
        /*0014*/ 	.word	0xfffffffd
	.align		4
        /*0018*/ 	.word	0x00000000
	.align		4
        /*001c*/ 	.word	0xfffffffc


//--------------------- .text._Z5ERRORidPiS_S_S_S_S_S_S_PdS0_S0_S0_S0_ --------------------------
	.section	.text._Z5ERRORidPiS_S_S_S_S_S_S_PdS0_S0_S0_S0_,"ax",@progbits
	.align	128
        .global         _Z5ERRORidPiS_S_S_S_S_S_S_PdS0_S0_S0_S0_
        .type           _Z5ERRORidPiS_S_S_S_S_S_S_PdS0_S0_S0_S0_,@function
        .size           _Z5ERRORidPiS_S_S_S_S_S_S_PdS0_S0_S0_S0_,(.L_x_68 - _Z5ERRORidPiS_S_S_S_S_S_S_PdS0_S0_S0_S0_)
        .other          _Z5ERRORidPiS_S_S_S_S_S_S_PdS0_S0_S0_S0_,@"STO_CUDA_ENTRY STV_DEFAULT"
_Z5ERRORidPiS_S_S_S_S_S_S_PdS0_S0_S0_S0_:
.text._Z5ERRORidPiS_S_S_S_S_S_S_PdS0_S0_S0_S0_:
[----:B------:R-:W-:Y:S08]  /*0000*/  LDC R1, c[0x0][0x37c] ;  /* 0x0000df00ff017b82 */ /* 0x000ff00000000800 */
[----:B------:R-:W0:Y:S01]  /*0010*/  LDC R2, c[0x0][0x380] ;  /* 0x0000e000ff027b82 */ /* 0x000e220000000800 */
[----:B------:R-:W1:Y:S01]  /*0020*/  S2R R9, SR_TID.Y ;  /* 0x0000000000097919 */ /* 0x000e620000002200 */
[----:B------:R-:W-:Y:S01]  /*0030*/  UMOV UR4, 0x400 ;  /* 0x0000040000047882 */ /* 0x000fe20000000000 */
[----:B------:R-:W2:Y:S01]  /*0040*/  LDCU.64 UR8, c[0x0][0x358] ;  /* 0x00006b00ff0877ac */ /* 0x000ea20008000a00 */
[----:B------:R-:W-:Y:S01]  /*0050*/  BSSY.RECONVERGENT B0, `(.L_x_0) ;  /* 0x00001e3000007945 */ /* 0x000fe20003800200 */
[----:B------:R-:W1:Y:S03]  /*0060*/  S2R R26, SR_CTAID.Y ;  /* 0x00000000001a7919 */ /* 0x000e660000002600 */
[----:B------:R-:W3:Y:S01]  /*0070*/  LDC R25, c[0x0][0x360] ;  /* 0x0000d800ff197b82 */ /* 0x000ee20000000800 */
[----:B------:R-:W3:Y:S01]  /*0080*/  S2R R8, SR_TID.X ;  /* 0x0000000000087919 */ /* 0x000ee20000002100 */
[----:B------:R-:W1:Y:S06]  /*0090*/  LDCU UR7, c[0x0][0x364] ;  /* 0x00006c80ff0777ac */ /* 0x000e6c0008000800 */
[----:B------:R-:W3:Y:S01]  /*00a0*/  S2UR UR6, SR_CTAID.X ;  /* 0x00000000000679c3 */ /* 0x000ee20000002500 */
[----:B0-----:R-:W-:-:S07]  /*00b0*/  LEA.HI R27, R2, R2, RZ, 0x1 ;  /* 0x00000002021b7211 */ /* 0x001fce00078f08ff */
[----:B------:R-:W0:Y:S01]  /*00c0*/  S2UR UR5, SR_CgaCtaId ;  /* 0x00000000000579c3 */ /* 0x000e220000008800 */
[----:B------:R-:W-:-:S04]  /*00d0*/  SHF.R.S32.HI R27, RZ, 0x1, R27 ;  /* 0x00000001ff1b7819 */ /* 0x000fc8000001141b */
[----:B------:R-:W-:-:S04]  /*00e0*/  IABS R0, R27 ;  /* 0x0000001b00007213 */ /* 0x000fc80000000000 */
[----:B------:R-:W4:Y:S01]  /*00f0*/  I2F.RP R6, R0 ;  /* 0x0000000000067306 */ /* 0x000f220000209400 */
[----:B-1----:R-:W-:-:S04]  /*0100*/  IMAD R3, R26, UR7, R9 ;  /* 0x000000071a037c24 */ /* 0x002fc8000f8e0209 */
[----:B------:R-:W-:Y:S02]  /*0110*/  IMAD R3, R3, R2, RZ ;  /* 0x0000000203037224 */ /* 0x000fe400078e02ff */
[----:B---3--:R-:W-:-:S03]  /*0120*/  IMAD R24, R25, UR6, R8 ;  /* 0x0000000619187c24 */ /* 0x008fc6000f8e0208 */
[----:B------:R-:W-:Y:S01]  /*0130*/  LEA.HI R3, R3, R3, RZ, 0x1 ;  /* 0x0000000303037211 */ /* 0x000fe200078f08ff */
[----:B0-----:R-:W-:-:S03]  /*0140*/  ULEA UR4, UR5, UR4, 0x18 ;  /* 0x0000000405047291 */ /* 0x001fc6000f8ec0ff */
[----:B------:R-:W-:Y:S01]  /*0150*/  LEA.HI.SX32 R24, R3, R24, 0x1f ;  /* 0x0000001803187211 */ /* 0x000fe200078ffaff */
[----:B----4-:R-:W0:Y:S03]  /*0160*/  MUFU.RCP R6, R6 ;  /* 0x0000000600067308 */ /* 0x010e260000001000 */
[CC--:B------:R-:W-:Y:S02]  /*0170*/  ISETP.GE.AND P3, PT, R24.reuse, R27.reuse, PT ;  /* 0x0000001b1800720c */ /* 0x0c0fe40003f66270 */
[----:B------:R-:W-:Y:S01]  /*0180*/  ISETP.GE.AND P2, PT, R24, RZ, PT ;  /* 0x000000ff1800720c */ /* 0x000fe20003f46270 */
[----:B0-----:R-:W-:Y:S01]  /*0190*/  VIADD R4, R6, 0xffffffe ;  /* 0x0ffffffe06047836 */ /* 0x001fe20000000000 */
[----:B------:R-:W-:-:S03]  /*01a0*/  IABS R6, R27 ;  /* 0x0000001b00067213 */ /* 0x000fc60000000000 */
[----:B------:R0:W1:Y:S02]  /*01b0*/  F2I.FTZ.U32.TRUNC.NTZ R5, R4 ;  /* 0x0000000400057305 */ /* 0x000064000021f000 */
[----:B------:R-:W-:Y:S02]  /*01c0*/  IMAD.MOV R6, RZ, RZ, -R6 ;  /* 0x000000ffff067224 */ /* 0x000fe400078e0a06 */
[----:B0-----:R-:W-:Y:S02]  /*01d0*/  IMAD.MOV.U32 R4, RZ, RZ, RZ ;  /* 0x000000ffff047224 */ /* 0x001fe400078e00ff */
[----:B-1----:R-:W-:-:S04]  /*01e0*/  IMAD.MOV R7, RZ, RZ, -R5 ;  /* 0x000000ffff077224 */ /* 0x002fc800078e0a05 */
[----:B------:R-:W-:Y:S01]  /*01f0*/  IMAD R3, R7, R0, RZ ;  /* 0x0000000007037224 */ /* 0x000fe200078e02ff */
[----:B------:R-:W-:-:S03]  /*0200*/  IABS R7, R24 ;  /* 0x0000001800077213 */ /* 0x000fc60000000000 */
[----:B------:R-:W-:-:S04]  /*0210*/  IMAD.HI.U32 R4, R5, R3, R4 ;  /* 0x0000000305047227 */ /* 0x000fc800078e0004 */
[----:B------:R-:W-:Y:S02]  /*0220*/  IMAD R5, R25, R9, R8 ;  /* 0x0000000919057224 */ /* 0x000fe400078e0208 */
[----:B------:R-:W-:-:S03]  /*0230*/  IMAD.HI.U32 R3, R4, R7, RZ ;  /* 0x0000000704037227 */ /* 0x000fc600078e00ff */
[----:B------:R-:W-:Y:S01]  /*0240*/  LEA R4, R5, UR4, 0x3 ;  /* 0x0000000405047c11 */ /* 0x000fe2000f8e18ff */
[----:B------:R-:W-:-:S04]  /*0250*/  IMAD R7, R3, R6, R7 ;  /* 0x0000000603077224 */ /* 0x000fc800078e0207 */
[----:B------:R0:W-:Y:S01]  /*0260*/  STS.64 [R4], RZ ;  /* 0x000000ff04007388 */ /* 0x0001e20000000a00 */
[----:B------:R-:W-:-:S13]  /*0270*/  ISETP.GT.U32.AND P0, PT, R0, R7, PT ;  /* 0x000000070000720c */ /* 0x000fda0003f04070 */
[----:B------:R-:W-:-:S04]  /*0280*/  @!P0 IMAD.IADD R7, R7, 0x1, -R0 ;  /* 0x0000000107078824 */ /* 0x000fc800078e0a00 */
[----:B------:R-:W-:Y:S01]  /*0290*/  IMAD.IADD R6, R7, 0x1, -R0 ;  /* 0x0000000107067824 */ /* 0x000fe200078e0a00 */
[----:B------:R-:W-:-:S04]  /*02a0*/  ISETP.GT.U32.AND P1, PT, R0, R7, PT ;  /* 0x000000070000720c */ /* 0x000fc80003f24070 */
[----:B------:R-:W-:-:S05]  /*02b0*/  SEL R6, R6, R7, !P1 ;  /* 0x0000000706067207 */ /* 0x000fca0004800000 */
[----:B------:R-:W-:Y:S01]  /*02c0*/  @!P2 IMAD.MOV R6, RZ, RZ, -R6 ;  /* 0x000000ffff06a224 */ /* 0x000fe200078e0a06 */
[----:B0-2---:R-:W-:Y:S06]  /*02d0*/  @!P3 BRA `(.L_x_1) ;  /* 0x0000001800e8b947 */ /* 0x005fec0003800000 */
[----:B------:R-:W-:Y:S02]  /*02e0*/  IMAD R2, R2, R2, RZ ;  /* 0x0000000202027224 */ /* 0x000fe400078e02ff */
[----:B------:R-:W-:-:S05]  /*02f0*/  IMAD.MOV R9, RZ, RZ, -R27 ;  /* 0x000000ffff097224 */ /* 0x000fca00078e0a1b */
[----:B------:R-:W-:-:S04]  /*0300*/  LEA.HI R9, R2, R9, RZ, 0x1f ;  /* 0x0000000902097211 */ /* 0x000fc800078ff8ff */
[----:B------:R-:W-:-:S13]  /*0310*/  ISETP.GE.AND P1, PT, R24, R9, PT ;  /* 0x000000091800720c */ /* 0x000fda0003f26270 */
[----:B------:R-:W-:Y:S05]  /*0320*/  @P1 BRA `(.L_x_1) ;  /* 0x0000001800d41947 */ /* 0x000fea0003800000 */
[----:B------:R-:W-:Y:S01]  /*0330*/  ISETP.GE.U32.AND P1, PT, R7, R0, PT ;  /* 0x000000000700720c */ /* 0x000fe20003f26070 */
[----:B------:R-:W0:Y:S01]  /*0340*/  LDC R2, c[0x0][0x388] ;  /* 0x0000e200ff027b82 */ /* 0x000e220000000800 */
[-C--:B------:R-:W-:Y:S02]  /*0350*/  LOP3.LUT R0, R24, R27.reuse, RZ, 0x3c, !PT ;  /* 0x0000001b18007212 */ /* 0x080fe400078e3cff */
[----:B------:R-:W-:Y:S02]  /*0360*/  @!P0 IADD3 R3, PT, PT, R3, 0x1, RZ ;  /* 0x0000000103038810 */ /* 0x000fe40007ffe0ff */
[----:B------:R-:W-:Y:S02]  /*0370*/  ISETP.GE.AND P2, PT, R0, RZ, PT ;  /* 0x000000ff0000720c */ /* 0x000fe40003f46270 */
[----:B------:R-:W-:Y:S02]  /*0380*/  ISETP.NE.AND P0, PT, R27, RZ, PT ;  /* 0x000000ff1b00720c */ /* 0x000fe40003f05270 */
[----:B------:R-:W-:-:S03]  /*0390*/  LOP3.LUT R7, RZ, R27, RZ, 0x33, !PT ;  /* 0x0000001bff077212 */ /* 0x000fc600078e33ff */
[----:B------:R-:W-:-:S04]  /*03a0*/  @P1 VIADD R3, R3, 0x1 ;  /* 0x0000000103031836 */ /* 0x000fc80000000000 */
[----:B------:R-:W-:Y:S02]  /*03b0*/  IMAD.MOV.U32 R0, RZ, RZ, R3 ;  /* 0x000000ffff007224 */ /* 0x000fe400078e0003 */
[----:B------:R-:W1:Y:S02]  /*03c0*/  LDC R3, c[0x0][0x38c] ;  /* 0x0000e300ff037b82 */ /* 0x000e640000000800 */
[----:B------:R-:W-:-:S05]  /*03d0*/  @!P2 IMAD.MOV R0, RZ, RZ, -R0 ;  /* 0x000000ffff00a224 */ /* 0x000fca00078e0a00 */
[----:B------:R-:W-:-:S04]  /*03e0*/  SEL R0, R7, R0, !P0 ;  /* 0x0000000007007207 */ /* 0x000fc80004000000 */
[----:B------:R-:W-:-:S04]  /*03f0*/  LOP3.LUT R0, R0, 0x1, RZ, 0xc0, !PT ;  /* 0x0000000100007812 */ /* 0x000fc800078ec0ff */
[----:B------:R-:W-:Y:S02]  /*0400*/  ISETP.NE.U32.AND P1, PT, R0, 0x1, PT ;  /* 0x000000010000780c */ /* 0x000fe40003f25070 */
[----:B------:R-:W-:-:S11]  /*0410*/  SEL R0, R7, R6, !P0 ;  /* 0x0000000607007207 */ /* 0x000fd60004000000 */
[----:B------:R-:W-:Y:S05]  /*0420*/  @!P1 BRA `(.L_x_2) ;  /* 0x0000000c004c9947 */ /* 0x000fea0003800000 */
[----:B------:R-:W-:Y:S01]  /*0430*/  ISETP.NE.AND P0, PT, R0, RZ, PT ;  /* 0x000000ff0000720c */ /* 0x000fe20003f05270 */
[----:B------:R-:W-:Y:S01]  /*0440*/  BSSY.RECONVERGENT B1, `(.L_x_3) ;  /* 0x0000068000017945 */ /* 0x000fe20003800200 */
[----:B------:R-:W-:-:S11]  /*0450*/  CS2R R6, SRZ ;  /* 0x0000000000067805 */ /* 0x000fd6000001ff00 */
[----:B------:R-:W-:Y:S05]  /*0460*/  @!P0 BRA `(.L_x_4) ;  /* 0x0000000400948947 */ /* 0x000fea0003800000 */
[----:B------:R-:W2:Y:S01]  /*0470*/  LDC.64 R10, c[0x0][0x390] ;  /* 0x0000e400ff0a7b82 */ /* 0x000ea20000000a00 */
[----:B------:R-:W3:Y:S07]  /*0480*/  LDCU UR4, c[0x0][0x38c] ;  /* 0x00007180ff0477ac */ /* 0x000eee0008000800 */
[----:B------:R-:W4:Y:S08]  /*0490*/  LDC.64 R12, c[0x0][0x3a0] ;  /* 0x0000e800ff0c7b82 */ /* 0x000f300000000a00 */
[----:B------:R-:W5:Y:S08]  /*04a0*/  LDC.64 R8, c[0x0][0x3b0] ;  /* 0x0000ec00ff087b82 */ /* 0x000f700000000a00 */
[----:B------:R-:W0:Y:S01]  /*04b0*/  LDC.64 R6, c[0x0][0x3c0] ;  /* 0x0000f000ff067b82 */ /* 0x000e220000000a00 */
[----:B--2---:R-:W-:-:S06]  /*04c0*/  IMAD.WIDE R10, R24, 0x4, R10 ;  /* 0x00000004180a7825 */ /* 0x004fcc00078e020a */
[----:B------:R-:W2:Y:S01]  /*04d0*/  LDG.E R11, desc[UR8][R10.64] ;  /* 0x000000080a0b7981 */ /* 0x000ea2000c1e1900 */
[----:B----4-:R-:W-:-:S06]  /*04e0*/  IMAD.WIDE R12, R24, 0x4, R12 ;  /* 0x00000004180c7825 */ /* 0x010fcc00078e020c */
[----:B------:R-:W4:Y:S01]  /*04f0*/  LDG.E R13, desc[UR8][R12.64] ;  /* 0x000000080c0d7981 */ /* 0x000f22000c1e1900 */
[C---:B-----5:R-:W-:Y:S02]  /*0500*/  IMAD.WIDE R14, R24.reuse, 0x4, R8 ;  /* 0x00000004180e7825 */ /* 0x060fe400078e0208 */
[----:B------:R-:W5:Y:S04]  /*0510*/  LDC.64 R8, c[0x0][0x3e0] ;  /* 0x0000f800ff087b82 */ /* 0x000f680000000a00 */
[----:B------:R-:W3:Y:S01]  /*0520*/  LDG.E R15, desc[UR8][R14.64] ;  /* 0x000000080e0f7981 */ /* 0x000ee2000c1e1900 */
[----:B0-----:R-:W-:-:S03]  /*0530*/  IMAD.WIDE R22, R24, 0x4, R6 ;  /* 0x0000000418167825 */ /* 0x001fc600078e0206 */
[----:B------:R-:W2:Y:S03]  /*0540*/  LDC.64 R6, c[0x0][0x3e8] ;  /* 0x0000fa00ff067b82 */ /* 0x000ea60000000a00 */
[----:B------:R-:W3:Y:S01]  /*0550*/  LDG.E R23, desc[UR8][R22.64] ;  /* 0x0000000816177981 */ /* 0x000ee2000c1e1900 */
[----:B-----5:R-:W-:-:S06]  /*0560*/  IMAD.WIDE R8, R24, 0x8, R8 ;  /* 0x0000000818087825 */ /* 0x020fcc00078e0208 */
[----:B------:R-:W5:Y:S01]  /*0570*/  LDG.E.64 R8, desc[UR8][R8.64] ;  /* 0x0000000808087981 */ /* 0x000f62000c1e1b00 */
[--C-:B--2---:R-:W-:Y:S02]  /*0580*/  IMAD.WIDE R20, R11, 0x8, R6.reuse ;  /* 0x000000080b147825 */ /* 0x104fe400078e0206 */
[----:B------:R-:W0:Y:S04]  /*0590*/  LDC.64 R10, c[0x0][0x388] ;  /* 0x0000e200ff0a7b82 */ /* 0x000e280000000a00 */
[----:B------:R-:W2:Y:S01]  /*05a0*/  LDG.E.64 R20, desc[UR8][R20.64] ;  /* 0x0000000814147981 */ /* 0x000ea2000c1e1b00 */
[----:B----4-:R-:W-:-:S06]  /*05b0*/  IMAD.WIDE R18, R13, 0x8, R6 ;  /* 0x000000080d127825 */ /* 0x010fcc00078e0206 */
[----:B------:R-:W2:Y:S01]  /*05c0*/  LDG.E.64 R18, desc[UR8][R18.64] ;  /* 0x0000000812127981 */ /* 0x000ea2000c1e1b00 */
[----:B---3--:R-:W-:-:S06]  /*05d0*/  IMAD.WIDE R16, R15, 0x8, R6 ;  /* 0x000000080f107825 */ /* 0x008fcc00078e0206 */
[----:B------:R-:W3:Y:S01]  /*05e0*/  LDG.E.64 R16, desc[UR8][R16.64] ;  /* 0x0000000810107981 */ /* 0x000ee2000c1e1b00 */
[----:B------:R-:W-:-:S06]  /*05f0*/  IMAD.WIDE R6, R23, 0x8, R6 ;  /* 0x0000000817067825 */ /* 0x000fcc00078e0206 */
[----:B------:R-:W4:Y:S01]  /*0600*/  LDG.E.64 R6, desc[UR8][R6.64] ;  /* 0x0000000806067981 */ /* 0x000f22000c1e1b00 */
[----:B------:R-:W0:Y:S01]  /*0610*/  MUFU.RCP64H R13, UR4 ;  /* 0x00000004000d7d08 */ /* 0x000e220008001800 */
[----:B------:R-:W-:-:S06]  /*0620*/  IMAD.MOV.U32 R12, RZ, RZ, 0x1 ;  /* 0x00000001ff0c7424 */ /* 0x000fcc00078e00ff */
[----:B0-----:R-:W-:-:S08]  /*0630*/  DFMA R14, R12, -R10, 1 ;  /* 0x3ff000000c0e742b */ /* 0x001fd0000000080a */
[----:B------:R-:W-:-:S08]  /*0640*/  DFMA R14, R14, R14, R14 ;  /* 0x0000000e0e0e722b */ /* 0x000fd0000000000e */
[----:B------:R-:W-:-:S08]  /*0650*/  DFMA R14, R12, R14, R12 ;  /* 0x0000000e0c0e722b */ /* 0x000fd0000000000c */
[----:B------:R-:W-:-:S08]  /*0660*/  DFMA R12, R14, -R10, 1 ;  /* 0x3ff000000e0c742b */ /* 0x000fd0000000080a */
[----:B------:R-:W-:Y:S01]  /*0670*/  DFMA R12, R14, R12, R14 ;  /* 0x0000000c0e0c722b */ /* 0x000fe2000000000e */
[----:B------:R-:W-:Y:S01]  /*0680*/  BSSY.RECONVERGENT B2, `(.L_x_5) ;  /* 0x0000010000027945 */ /* 0x000fe20003800200 */
[----:B--2---:R-:W-:-:S08]  /*0690*/  DADD R18, R20, R18 ;  /* 0x0000000014127229 */ /* 0x004fd00000000012 */
[----:B---3--:R-:W-:-:S08]  /*06a0*/  DADD R16, R18, R16 ;  /* 0x0000000012107229 */ /* 0x008fd00000000010 */
[----:B----4-:R-:W-:-:S08]  /*06b0*/  DADD R6, R16, R6 ;  /* 0x0000000010067229 */ /* 0x010fd00000000006 */
[----:B-----5:R-:W-:-:S08]  /*06c0*/  DFMA R8, R8, -4, R6 ;  /* 0xc01000000808782b */ /* 0x020fd00000000006 */
[----:B------:R-:W-:-:S08]  /*06d0*/  DMUL R6, R8, R12 ;  /* 0x0000000c08067228 */ /* 0x000fd00000000000 */
[----:B------:R-:W-:-:S08]  /*06e0*/  DFMA R10, R6, -R10, R8 ;  /* 0x8000000a060a722b */ /* 0x000fd00000000008 */
[----:B------:R-:W-:Y:S01]  /*06f0*/  DFMA R6, R12, R10, R6 ;  /* 0x0000000a0c06722b */ /* 0x000fe20000000006 */
[----:B------:R-:W-:-:S09]  /*0700*/  FSETP.GEU.AND P1, PT, |R9|, 6.5827683646048100446e-37, PT ;  /* 0x036000000900780b */ /* 0x000fd20003f2e200 */
[----:B------:R-:W-:-:S05]  /*0710*/  FFMA R10, RZ, UR4, R7 ;  /* 0x00000004ff0a7c23 */ /* 0x000fca0008000007 */
[----:B------:R-:W-:-:S13]  /*0720*/  FSETP.GT.AND P0, PT, |R10|, 1.469367938527859385e-39, PT ;  /* 0x001000000a00780b */ /* 0x000fda0003f04200 */
[----:B------:R-:W-:Y:S05]  /*0730*/  @P0 BRA P1, `(.L_x_6) ;  /* 0x0000000000100947 */ /* 0x000fea0000800000 */
[----:B------:R-:W-:-:S07]  /*0740*/  MOV R20, 0x760 ;  /* 0x0000076000147802 */ /* 0x000fce0000000f00 */
[----:B-1----:R-:W-:Y:S05]  /*0750*/  CALL.REL.NOINC `($__internal_0_$__cuda_sm20_div_rn_f64_full) ;  /* 0x0000001800387944 */ /* 0x002fea0003c00000 */
[----:B------:R-:W-:Y:S02]  /*0760*/  IMAD.MOV.U32 R6, RZ, RZ, R8 ;  /* 0x000000ffff067224 */ /* 0x000fe400078e0008 */
[----:B------:R-:W-:-:S07]  /*0770*/  IMAD.MOV.U32 R7, RZ, RZ, R9 ;  /* 0x000000ffff077224 */ /* 0x000fce00078e0009 */
.L_x_6:
[----:B------:R-:W-:Y:S05]  /*0780*/  BSYNC.RECONVERGENT B2 ;  /* 0x0000000000027941 */ /* 0x000fea0003800200 */
.L_x_5:
[----:B------:R-:W0:Y:S01]  /*0790*/  LDCU UR4, c[0x0][0x38c] ;  /* 0x00007180ff0477ac */ /* 0x000e220008000800 */
[----:B------:R-:W2:Y:S01]  /*07a0*/  LDC.64 R8, c[0x0][0x388] ;  /* 0x0000e200ff087b82 */ /* 0x000ea20000000a00 */
[----:B------:R-:W-:Y:S01]  /*07b0*/  IMAD.MOV.U32 R10, RZ, RZ, 0x1 ;  /* 0x00000001ff0a7424 */ /* 0x000fe200078e00ff */
[----:B------:R-:W-:Y:S01]  /*07c0*/  FSETP.GEU.AND P1, PT, |R7|, 6.5827683646048100446e-37, PT ;  /* 0x036000000700780b */ /* 0x000fe20003f2e200 */
[----:B------:R-:W-:Y:S01]  /*07d0*/  BSSY.RECONVERGENT B2, `(.L_x_7) ;  /* 0x0000011000027945 */ /* 0x000fe20003800200 */
[----:B0-----:R-:W2:Y:S03]  /*07e0*/  MUFU.RCP64H R11, UR4 ;  /* 0x00000004000b7d08 */ /* 0x001ea60008001800 */
[----:B--2---:R-:W-:-:S08]  /*07f0*/  DFMA R12, R10, -R8, 1 ;  /* 0x3ff000000a0c742b */ /* 0x004fd00000000808 */
[----:B------:R-:W-:-:S08]  /*0800*/  DFMA R12, R12, R12, R12 ;  /* 0x0000000c0c0c722b */ /* 0x000fd0000000000c */
[----:B------:R-:W-:-:S08]  /*0810*/  DFMA R12, R10, R12, R10 ;  /* 0x0000000c0a0c722b */ /* 0x000fd0000000000a */
[----:B------:R-:W-:-:S08]  /*0820*/  DFMA R10, R12, -R8, 1 ;  /* 0x3ff000000c0a742b */ /* 0x000fd00000000808 */
[----:B------:R-:W-:-:S08]  /*0830*/  DFMA R12, R12, R10, R12 ;  /* 0x0000000a0c0c722b */ /* 0x000fd0000000000c */
[----:B------:R-:W-:-:S08]  /*0840*/  DMUL R10, R12, R6 ;  /* 0x000000060c0a7228 */ /* 0x000fd00000000000 */
[----:B------:R-:W-:-:S08]  /*0850*/  DFMA R8, R10, -R8, R6 ;  /* 0x800000080a08722b */ /* 0x000fd00000000006 */
[----:B------:R-:W-:-:S10]  /*0860*/  DFMA R8, R12, R8, R10 ;  /* 0x000000080c08722b */ /* 0x000fd4000000000a */
[----:B------:R-:W-:-:S05]  /*0870*/  FFMA R10, RZ, UR4, R9 ;  /* 0x00000004ff0a7c23 */ /* 0x000fca0008000009 */
[----:B------:R-:W-:-:S13]  /*0880*/  FSETP.GT.AND P0, PT, |R10|, 1.469367938527859385e-39, PT ;  /* 0x001000000a00780b */ /* 0x000fda0003f04200 */
[----:B------:R-:W-:Y:S05]  /*0890*/  @P0 BRA P1, `(.L_x_8) ;  /* 0x0000000000100947 */ /* 0x000fea0000800000 */
[----:B------:R-:W-:Y:S01]  /*08a0*/  MOV R8, R6 ;  /* 0x0000000600087202 */ /* 0x000fe20000000f00 */
[----:B------:R-:W-:Y:S01]  /*08b0*/  IMAD.MOV.U32 R9, RZ, RZ, R7 ;  /* 0x000000ffff097224 */ /* 0x000fe200078e0007 */
[----:B------:R-:W-:-:S07]  /*08c0*/  MOV R20, 0x8e0 ;  /* 0x000008e000147802 */ /* 0x000fce0000000f00 */
[----:B-1----:R-:W-:Y:S05]  /*08d0*/  CALL.REL.NOINC `($__internal_0_$__cuda_sm20_div_rn_f64_full) ;  /* 0x0000001400d87944 */ /* 0x002fea0003c00000 */
.L_x_8:
[----:B------:R-:W-:Y:S05]  /*08e0*/  BSYNC.RECONVERGENT B2 ;  /* 0x0000000000027941 */ /* 0x000fea0003800200 */
.L_x_7:
[----:B------:R-:W0:Y:S02]  /*08f0*/  LDC.64 R10, c[0x0][0x3d0] ;  /* 0x0000f400ff0a7b82 */ /* 0x000e240000000a00 */
[----:B0-----:R-:W-:-:S05]  /*0900*/  IMAD.WIDE R10, R24, 0x8, R10 ;  /* 0x00000008180a7825 */ /* 0x001fca00078e020a */
[----:B------:R-:W2:Y:S01]  /*0910*/  LDG.E.64 R6, desc[UR8][R10.64] ;  /* 0x000000080a067981 */ /* 0x000ea2000c1e1b00 */
[----:B------:R-:W-:Y:S01]  /*0920*/  BSSY.RECONVERGENT B2, `(.L_x_9) ;  /* 0x0000006000027945 */ /* 0x000fe20003800200 */
[----:B------:R-:W-:Y:S01]  /*0930*/  MOV R28, 0x980 ;  /* 0x00000980001c7802 */ /* 0x000fe20000000f00 */
[----:B--2---:R-:W-:-:S08]  /*0940*/  DADD R6, -R6, R8 ;  /* 0x0000000006067229 */ /* 0x004fd00000000108 */
[----:B------:R-:W-:-:S10]  /*0950*/  DADD R8, -RZ, |R6| ;  /* 0x00000000ff087229 */ /* 0x000fd40000000506 */
[----:B------:R-:W-:-:S07]  /*0960*/  IMAD.MOV.U32 R29, RZ, RZ, R9 ;  /* 0x000000ffff1d7224 */ /* 0x000fce00078e0009 */
[----:B-1----:R-:W-:Y:S05]  /*0970*/  CALL.REL.NOINC `($_Z5ERRORidPiS_S_S_S_S_S_S_PdS0_S0_S0_S0_$__internal_accurate_pow) ;  /* 0x0000001c00207944 */ /* 0x002fea0003c00000 */
[----:B------:R-:W-:Y:S05]  /*0980*/  BSYNC.RECONVERGENT B2 ;  /* 0x0000000000027941 */ /* 0x000fea0003800200 */
.L_x_9:
[C---:B------:R-:W-:Y:S01]  /*0990*/  DADD R10, R6.reuse, 2 ;  /* 0x40000000060a7429 */ /* 0x040fe20000000000 */
[----:B------:R-:W-:Y:S01]  /*09a0*/  BSSY.RECONVERGENT B2, `(.L_x_10) ;  /* 0x000000c000027945 */ /* 0x000fe20003800200 */
[----:B------:R-:W-:-:S08]  /*09b0*/  DSETP.NEU.AND P0, PT, R6, RZ, PT ;  /* 0x000000ff0600722a */ /* 0x000fd00003f0d000 */
[----:B------:R-:W-:-:S04]  /*09c0*/  LOP3.LUT R10, R11, 0x7ff00000, RZ, 0xc0, !PT ;  /* 0x7ff000000b0a7812 */ /* 0x000fc800078ec0ff */
[----:B------:R-:W-:Y:S02]  /*09d0*/  ISETP.NE.AND P1, PT, R10, 0x7ff00000, PT ;  /* 0x7ff000000a00780c */ /* 0x000fe40003f25270 */
[----:B------:R-:W-:-:S11]  /*09e0*/  @!P0 CS2R R8, SRZ ;  /* 0x0000000000088805 */ /* 0x000fd6000001ff00 */
[----:B------:R-:W-:Y:S05]  /*09f0*/  @P1 BRA `(.L_x_11) ;  /* 0x0000000000181947 */ /* 0x000fea0003800000 */
[----:B------:R-:W-:-:S14]  /*0a00*/  DSETP.NAN.AND P0, PT, R6, R6, PT ;  /* 0x000000060600722a */ /* 0x000fdc0003f08000 */
[----:B------:R-:W-:Y:S01]  /*0a10*/  @P0 DADD R8, R6, 2 ;  /* 0x4000000006080429 */ /* 0x000fe20000000000 */
[----:B------:R-:W-:Y:S10]  /*0a20*/  @P0 BRA `(.L_x_11) ;  /* 0x00000000000c0947 */ /* 0x000ff40003800000 */
[----:B------:R-:W-:-:S14]  /*0a30*/  DSETP.NEU.AND P0, PT, |R6|, +INF , PT ;  /* 0x7ff000000600742a */ /* 0x000fdc0003f0d200 */
[----:B------:R-:W-:Y:S02]  /*0a40*/  @!P0 IMAD.MOV.U32 R8, RZ, RZ, 0x0 ;  /* 0x00000000ff088424 */ /* 0x000fe400078e00ff */
[----:B------:R-:W-:-:S07]  /*0a50*/  @!P0 IMAD.MOV.U32 R9, RZ, RZ, 0x7ff00000 ;  /* 0x7ff00000ff098424 */ /* 0x000fce00078e00ff */
.L_x_11:
[----:B------:R-:W-:Y:S05]  /*0a60*/  BSYNC.RECONVERGENT B2 ;  /* 0x0000000000027941 */ /* 0x000fea0003800200 */
.L_x_10:
[----:B------:R-:W-:Y:S02]  /*0a70*/  DADD R8, RZ, R8 ;  /* 0x00000000ff087229 */ /* 0x000fe40000000008 */
[----:B------:R-:W-:-:S08]  /*0a80*/  DSETP.NEU.AND P0, PT, R6, 1, PT ;  /* 0x3ff000000600742a */ /* 0x000fd00003f0d000 */
[----:B------:R-:W-:Y:S02]  /*0a90*/  FSEL R6, R8, RZ, P0 ;  /* 0x000000ff08067208 */ /* 0x000fe40000000000 */
[----:B------:R-:W-:-:S05]  /*0aa0*/  FSEL R7, R9, 1.875, P0 ;  /* 0x3ff0000009077808 */ /* 0x000fca0000000000 */
[----:B------:R2:W-:Y:S02]  /*0ab0*/  STS.64 [R4], R6 ;  /* 0x0000000604007388 */ /* 0x0005e40000000a00 */
.L_x_4:
[----:B------:R-:W-:Y:S05]  /*0ac0*/  BSYNC.RECONVERGENT B1 ;  /* 0x0000000000017941 */ /* 0x000fea0003800200 */
.L_x_3:
[----:B------:R-:W-:-:S05]  /*0ad0*/  VIADD R27, R27, 0xffffffff ;  /* 0xffffffff1b1b7836 */ /* 0x000fca0000000000 */
[----:B------:R-:W-:-:S13]  /*0ae0*/  ISETP.NE.AND P0, PT, R0, R27, PT ;  /* 0x0000001b0000720c */ /* 0x000fda0003f05270 */
[----:B------:R-:W-:Y:S05]  /*0af0*/  @!P0 BRA `(.L_x_1) ;  /* 0x0000001000e08947 */ /* 0x000fea0003800000 */
[----:B------:R-:W3:Y:S01]  /*0b00*/  LDC.64 R14, c[0x0][0x398] ;  /* 0x0000e600ff0e7b82 */ /* 0x000ee20000000a00 */
[----:B------:R-:W4:Y:S07]  /*0b10*/  LDCU UR4, c[0x0][0x38c] ;  /* 0x00007180ff0477ac */ /* 0x000f2e0008000800 */
[----:B------:R-:W5:Y:S08]  /*0b20*/  LDC.64 R16, c[0x0][0x3a8] ;  /* 0x0000ea00ff107b82 */ /* 0x000f700000000a00 */
[----:B------:R-:W0:Y:S08]  /*0b30*/  LDC.64 R10, c[0x0][0x3b8] ;  /* 0x0000ee00ff0a7b82 */ /* 0x000e300000000a00 */
[----:B------:R-:W1:Y:S01]  /*0b40*/  LDC.64 R8, c[0x0][0x3c8] ;  /* 0x0000f200ff087b82 */ /* 0x000e620000000a00 */
[----:B---3--:R-:W-:-:S06]  /*0b50*/  IMAD.WIDE R14, R24, 0x4, R14 ;  /* 0x00000004180e7825 */ /* 0x008fcc00078e020e */
[----:B------:R-:W3:Y:S01]  /*0b60*/  LDG.E R15, desc[UR8][R14.64] ;  /* 0x000000080e0f7981 */ /* 0x000ee2000c1e1900 */
[C---:B-----5:R-:W-:Y:S01]  /*0b70*/  IMAD.WIDE R16, R24.reuse, 0x4, R16 ;  /* 0x0000000418107825 */ /* 0x060fe200078e0210 */
[----:B------:R-:W5:Y:S05]  /*0b80*/  LDC.64 R12, c[0x0][0x3e8] ;  /* 0x0000fa00ff0c7b82 */ /* 0x000f6a0000000a00 */
[----:B------:R-:W2:Y:S01]  /*0b90*/  LDG.E R17, desc[UR8][R16.64] ;  /* 0x0000000810117981 */ /* 0x000ea2000c1e1900 */
[C---:B0-----:R-:W-:Y:S02]  /*0ba0*/  IMAD.WIDE R18, R24.reuse, 0x4, R10 ;  /* 0x0000000418127825 */ /* 0x041fe400078e020a */
[----:B------:R-:W3:Y:S04]  /*0bb0*/  LDC.64 R10, c[0x0][0x3e0] ;  /* 0x0000f800ff0a7b82 */ /* 0x000ee80000000a00 */
[----:B------:R-:W4:Y:S01]  /*0bc0*/  LDG.E R19, desc[UR8][R18.64] ;  /* 0x0000000812137981 */ /* 0x000f22000c1e1900 */
[----:B-1----:R-:W-:-:S06]  /*0bd0*/  IMAD.WIDE R28, R24, 0x4, R8 ;  /* 0x00000004181c7825 */ /* 0x002fcc00078e0208 */
[----:B------:R-:W4:Y:S01]  /*0be0*/  LDG.E R29, desc[UR8][R28.64] ;  /* 0x000000081c1d7981 */ /* 0x000f22000c1e1900 */
[----:B-----5:R-:W-:-:S06]  /*0bf0*/  IMAD.WIDE R12, R24, 0x8, R12 ;  /* 0x00000008180c7825 */ /* 0x020fcc00078e020c */
[----:B------:R-:W5:Y:S01]  /*0c00*/  LDG.E.64 R12, desc[UR8][R12.64] ;  /* 0x000000080c0c7981 */ /* 0x000f62000c1e1b00 */
[--C-:B---3--:R-:W-:Y:S02]  /*0c10*/  IMAD.WIDE R22, R15, 0x8, R10.reuse ;  /* 0x000000080f167825 */ /* 0x108fe400078e020a */
[----:B------:R-:W0:Y:S04]  /*0c20*/  LDC.64 R14, c[0x0][0x388] ;  /* 0x0000e200ff0e7b82 */ /* 0x000e280000000a00 */
[----:B------:R-:W3:Y:S01]  /*0c30*/  LDG.E.64 R22, desc[UR8][R22.64] ;  /* 0x0000000816167981 */ /* 0x000ee2000c1e1b00 */
[----:B--2---:R-:W-:-:S06]  /*0c40*/  IMAD.WIDE R20, R17, 0x8, R10 ;  /* 0x0000000811147825 */ /* 0x004fcc00078e020a */
[----:B------:R-:W3:Y:S01]  /*0c50*/  LDG.E.64 R20, desc[UR8][R20.64] ;  /* 0x0000000814147981 */ /* 0x000ee2000c1e1b00 */
[----:B----4-:R-:W-:-:S06]  /*0c60*/  IMAD.WIDE R8, R19, 0x8, R10 ;  /* 0x0000000813087825 */ /* 0x010fcc00078e020a */
[----:B------:R-:W2:Y:S01]  /*0c70*/  LDG.E.64 R8, desc[UR8][R8.64] ;  /* 0x0000000808087981 */ /* 0x000ea2000c1e1b00 */
[----:B------:R-:W-:-:S06]  /*0c80*/  IMAD.WIDE R10, R29, 0x8, R10 ;  /* 0x000000081d0a7825 */ /* 0x000fcc00078e020a */
[----:B------:R-:W4:Y:S01]  /*0c90*/  LDG.E.64 R10, desc[UR8][R10.64] ;  /* 0x000000080a0a7981 */ /* 0x000f22000c1e1b00 */
[----:B------:R-:W0:Y:S01]  /*0ca0*/  MUFU.RCP64H R17, UR4 ;  /* 0x0000000400117d08 */ /* 0x000e220008001800 */
[----:B------:R-:W-:-:S06]  /*0cb0*/  IMAD.MOV.U32 R16, RZ, RZ, 0x1 ;  /* 0x00000001ff107424 */ /* 0x000fcc00078e00ff */
[----:B0-----:R-:W-:-:S08]  /*0cc0*/  DFMA R18, R16, -R14, 1 ;  /* 0x3ff000001012742b */ /* 0x001fd0000000080e */
[----:B------:R-:W-:-:S08]  /*0cd0*/  DFMA R18, R18, R18, R18 ;  /* 0x000000121212722b */ /* 0x000fd00000000012 */
[----:B------:R-:W-:Y:S01]  /*0ce0*/  DFMA R18, R16, R18, R16 ;  /* 0x000000121012722b */ /* 0x000fe20000000010 */
[----:B------:R-:W-:Y:S01]  /*0cf0*/  BSSY.RECONVERGENT B1, `(.L_x_12) ;  /* 0x0000012000017945 */ /* 0x000fe20003800200 */
[----:B---3--:R-:W-:-:S08]  /*0d00*/  DADD R20, R22, R20 ;  /* 0x0000000016147229 */ /* 0x008fd00000000014 */
[----:B--2---:R-:W-:Y:S02]  /*0d10*/  DADD R20, R20, R8 ;  /* 0x0000000014147229 */ /* 0x004fe40000000008 */
[----:B------:R-:W-:-:S06]  /*0d20*/  DFMA R8, R18, -R14, 1 ;  /* 0x3ff000001208742b */ /* 0x000fcc000000080e */
[----:B----4-:R-:W-:Y:S02]  /*0d30*/  DADD R10, R20, R10 ;  /* 0x00000000140a7229 */ /* 0x010fe4000000000a */
[----:B------:R-:W-:-:S06]  /*0d40*/  DFMA R8, R18, R8, R18 ;  /* 0x000000081208722b */ /* 0x000fcc0000000012 */
        /* <DEDUP_REMOVED lines=8> */
[----:B------:R-:W-:Y:S01]  /*0dd0*/  IMAD.MOV.U32 R8, RZ, RZ, R12 ;  /* 0x000000ffff087224 */ /* 0x000fe200078e000c */
[----:B------:R-:W-:Y:S02]  /*0de0*/  MOV R9, R13 ;  /* 0x0000000d00097202 */ /* 0x000fe40000000f00 */
[----:B------:R-:W-:-:S07]  /*0df0*/  MOV R20, 0xe10 ;  /* 0x00000e1000147802 */ /* 0x000fce0000000f00 */
[----:B------:R-:W-:Y:S05]  /*0e00*/  CALL.REL.NOINC `($__internal_0_$__cuda_sm20_div_rn_f64_full) ;  /* 0x00000010008c7944 */ /* 0x000fea0003c00000 */
.L_x_13:
[----:B------:R-:W-:Y:S05]  /*0e10*/  BSYNC.RECONVERGENT B1 ;  /* 0x0000000000017941 */ /* 0x000fea0003800200 */
.L_x_12:
[----:B------:R-:W0:Y:S01]  /*0e20*/  LDCU UR4, c[0x0][0x38c] ;  /* 0x00007180ff0477ac */ /* 0x000e220008000800 */
[----:B------:R-:W1:Y:S01]  /*0e30*/  LDC.64 R10, c[0x0][0x388] ;  /* 0x0000e200ff0a7b82 */ /* 0x000e620000000a00 */
[----:B------:R-:W-:Y:S01]  /*0e40*/  IMAD.MOV.U32 R12, RZ, RZ, 0x1 ;  /* 0x00000001ff0c7424 */ /* 0x000fe200078e00ff */
[----:B------:R-:W-:Y:S01]  /*0e50*/  FSETP.GEU.AND P1, PT, |R9|, 6.5827683646048100446e-37, PT ;  /* 0x036000000900780b */ /* 0x000fe20003f2e200 */
[----:B------:R-:W-:Y:S01]  /*0e60*/  BSSY.RECONVERGENT B1, `(.L_x_14) ;  /* 0x0000011000017945 */ /* 0x000fe20003800200 */
[----:B0-----:R-:W1:Y:S03]  /*0e70*/  MUFU.RCP64H R13, UR4 ;  /* 0x00000004000d7d08 */ /* 0x001e660008001800 */
[----:B-1----:R-:W-:-:S08]  /*0e80*/  DFMA R14, R12, -R10, 1 ;  /* 0x3ff000000c0e742b */ /* 0x002fd0000000080a */
        /* <DEDUP_REMOVED lines=10> */
[----:B------:R-:W-:-:S07]  /*0f30*/  MOV R20, 0xf50 ;  /* 0x00000f5000147802 */ /* 0x000fce0000000f00 */
[----:B------:R-:W-:Y:S05]  /*0f40*/  CALL.REL.NOINC `($__internal_0_$__cuda_sm20_div_rn_f64_full) ;  /* 0x00000010003c7944 */ /* 0x000fea0003c00000 */
[----:B------:R-:W-:Y:S02]  /*0f50*/  IMAD.MOV.U32 R10, RZ, RZ, R8 ;  /* 0x000000ffff0a7224 */ /* 0x000fe400078e0008 */
[----:B------:R-:W-:-:S07]  /*0f60*/  IMAD.MOV.U32 R11, RZ, RZ, R9 ;  /* 0x000000ffff0b7224 */ /* 0x000fce00078e0009 */
.L_x_15:
[----:B------:R-:W-:Y:S05]  /*0f70*/  BSYNC.RECONVERGENT B1 ;  /* 0x0000000000017941 */ /* 0x000fea0003800200 */
.L_x_14:
        /* <DEDUP_REMOVED lines=8> */
[----:B------:R-:W-:Y:S05]  /*1000*/  CALL.REL.NOINC `($_Z5ERRORidPiS_S_S_S_S_S_S_PdS0_S0_S0_S0_$__internal_accurate_pow) ;  /* 0x00000014007c7944 */ /* 0x000fea0003c00000 */
[----:B------:R-:W-:Y:S05]  /*1010*/  BSYNC.RECONVERGENT B1 ;  /* 0x0000000000017941 */ /* 0x000fea0003800200 */
.L_x_16:
[C---:B------:R-:W-:Y:S01]  /*1020*/  DADD R10, R2.reuse, 2 ;  /* 0x40000000020a7429 */ /* 0x040fe20000000000 */
[----:B------:R-:W-:Y:S01]  /*1030*/  BSSY.RECONVERGENT B1, `(.L_x_17) ;  /* 0x000000d000017945 */ /* 0x000fe20003800200 */
[C---:B------:R-:W-:Y:S02]  /*1040*/  DSETP.NEU.AND P1, PT, R2.reuse, RZ, PT ;  /* 0x000000ff0200722a */ /* 0x040fe40003f2d000 */
[----:B------:R-:W-:-:S06]  /*1050*/  DSETP.NEU.AND P0, PT, R2, 1, PT ;  /* 0x3ff000000200742a */ /* 0x000fcc0003f0d000 */
        /* <DEDUP_REMOVED lines=10> */
.L_x_18:
[----:B------:R-:W-:Y:S05]  /*1100*/  BSYNC.RECONVERGENT B1 ;  /* 0x0000000000017941 */ /* 0x000fea0003800200 */
.L_x_17:
[----:B------:R-:W-:Y:S02]  /*1110*/  FSEL R2, R8, RZ, P0 ;  /* 0x000000ff08027208 */ /* 0x000fe40000000000 */
[----:B------:R-:W-:-:S06]  /*1120*/  FSEL R3, R9, 1.875, P0 ;  /* 0x3ff0000009037808 */ /* 0x000fcc0000000000 */
[----:B------:R-:W-:-:S07]  /*1130*/  DADD R6, R6, R2 ;  /* 0x0000000006067229 */ /* 0x000fce0000000002 */
[----:B------:R3:W-:Y:S01]  /*1140*/  STS.64 [R4], R6 ;  /* 0x0000000604007388 */ /* 0x0007e20000000a00 */
[----:B------:R-:W-:Y:S05]  /*1150*/  BRA `(.L_x_1) ;  /* 0x0000000c00487947 */ /* 0x000fea0003800000 */
.L_x_2:
[----:B------:R-:W-:Y:S01]  /*1160*/  VIADD R27, R27, 0xffffffff ;  /* 0xffffffff1b1b7836 */ /* 0x000fe20000000000 */
[----:B------:R-:W-:Y:S01]  /*1170*/  BSSY.RECONVERGENT B1, `(.L_x_19) ;  /* 0x0000069000017945 */ /* 0x000fe20003800200 */
[----:B------:R-:W-:-:S03]  /*1180*/  CS2R R6, SRZ ;  /* 0x0000000000067805 */ /* 0x000fc6000001ff00 */
[----:B------:R-:W-:-:S13]  /*1190*/  ISETP.NE.AND P0, PT, R0, R27, PT ;  /* 0x0000001b0000720c */ /* 0x000fda0003f05270 */
        /* <DEDUP_REMOVED lines=8> */
[C---:B----4-:R-:W-:Y:S01]  /*1220*/  IMAD.WIDE R14, R24.reuse, 0x4, R14 ;  /* 0x00000004180e7825 */ /* 0x050fe200078e020e */
[----:B------:R-:W4:Y:S05]  /*1230*/  LDC.64 R10, c[0x0][0x3e0] ;  /* 0x0000f800ff0a7b82 */ /* 0x000f2a0000000a00 */
[----:B------:R-:W3:Y:S01]  /*1240*/  LDG.E R15, desc[UR8][R14.64] ;  /* 0x000000080e0f7981 */ /* 0x000ee2000c1e1900 */
[C---:B-----5:R-:W-:Y:S02]  /*1250*/  IMAD.WIDE R16, R24.reuse, 0x4, R8 ;  /* 0x0000000418107825 */ /* 0x060fe400078e0208 */
[----:B------:R-:W2:Y:S04]  /*1260*/  LDC.64 R8, c[0x0][0x3e8] ;  /* 0x0000fa00ff087b82 */ /* 0x000ea80000000a00 */
[----:B------:R-:W5:Y:S01]  /*1270*/  LDG.E R17, desc[UR8][R16.64] ;  /* 0x0000000810117981 */ /* 0x000f62000c1e1900 */
[----:B0-----:R-:W-:-:S06]  /*1280*/  IMAD.WIDE R22, R24, 0x4, R6 ;  /* 0x0000000418167825 */ /* 0x001fcc00078e0206 */
[----:B------:R-:W5:Y:S01]  /*1290*/  LDG.E R23, desc[UR8][R22.64] ;  /* 0x0000000816177981 */ /* 0x000f62000c1e1900 */
[----:B----4-:R-:W-:-:S06]  /*12a0*/  IMAD.WIDE R10, R24, 0x8, R10 ;  /* 0x00000008180a7825 */ /* 0x010fcc00078e020a */
[----:B------:R-:W4:Y:S01]  /*12b0*/  LDG.E.64 R10, desc[UR8][R10.64] ;  /* 0x000000080a0a7981 */ /* 0x000f22000c1e1b00 */
[--C-:B--2---:R-:W-:Y:S02]  /*12c0*/  IMAD.WIDE R20, R13, 0x8, R8.reuse ;  /* 0x000000080d147825 */ /* 0x104fe400078e0208 */
[----:B------:R-:W0:Y:S04]  /*12d0*/  LDC.64 R12, c[0x0][0x388] ;  /* 0x0000e200ff0c7b82 */ /* 0x000e280000000a00 */
[----:B------:R-:W2:Y:S01]  /*12e0*/  LDG.E.64 R20, desc[UR8][R20.64] ;  /* 0x0000000814147981 */ /* 0x000ea2000c1e1b00 */
[----:B---3--:R-:W-:-:S06]  /*12f0*/  IMAD.WIDE R18, R15, 0x8, R8 ;  /* 0x000000080f127825 */ /* 0x008fcc00078e0208 */
[----:B------:R-:W2:Y:S01]  /*1300*/  LDG.E.64 R18, desc[UR8][R18.64] ;  /* 0x0000000812127981 */ /* 0x000ea2000c1e1b00 */
[----:B-----5:R-:W-:-:S06]  /*1310*/  IMAD.WIDE R6, R17, 0x8, R8 ;  /* 0x0000000811067825 */ /* 0x020fcc00078e0208 */
[----:B------:R-:W3:Y:S01]  /*1320*/  LDG.E.64 R6, desc[UR8][R6.64] ;  /* 0x0000000806067981 */ /* 0x000ee2000c1e1b00 */
[----:B------:R-:W-:-:S06]  /*1330*/  IMAD.WIDE R8, R23, 0x8, R8 ;  /* 0x0000000817087825 */ /* 0x000fcc00078e0208 */
[----:B------:R-:W5:Y:S01]  /*1340*/  LDG.E.64 R8, desc[UR8][R8.64] ;  /* 0x0000000808087981 */ /* 0x000f62000c1e1b00 */
[----:B------:R-:W0:Y:S01]  /*1350*/  MUFU.RCP64H R15, UR4 ;  /* 0x00000004000f7d08 */ /* 0x000e220008001800 */
[----:B------:R-:W-:-:S06]  /*1360*/  MOV R14, 0x1 ;  /* 0x00000001000e7802 */ /* 0x000fcc0000000f00 */
[----:B0-----:R-:W-:-:S08]  /*1370*/  DFMA R16, R14, -R12, 1 ;  /* 0x3ff000000e10742b */ /* 0x001fd0000000080c */
[----:B------:R-:W-:-:S08]  /*1380*/  DFMA R16, R16, R16, R16 ;  /* 0x000000101010722b */ /* 0x000fd00000000010 */
[----:B------:R-:W-:Y:S01]  /*1390*/  DFMA R16, R14, R16, R14 ;  /* 0x000000100e10722b */ /* 0x000fe2000000000e */
[----:B------:R-:W-:Y:S01]  /*13a0*/  BSSY.RECONVERGENT B2, `(.L_x_21) ;  /* 0x0000012000027945 */ /* 0x000fe20003800200 */
[----:B--2---:R-:W-:-:S08]  /*13b0*/  DADD R18, R20, R18 ;  /* 0x0000000014127229 */ /* 0x004fd00000000012 */
[----:B---3--:R-:W-:Y:S02]  /*13c0*/  DADD R18, R18, R6 ;  /* 0x0000000012127229 */ /* 0x008fe40000000006 */
[----:B------:R-:W-:-:S06]  /*13d0*/  DFMA R6, R16, -R12, 1 ;  /* 0x3ff000001006742b */ /* 0x000fcc000000080c */
[----:B-----5:R-:W-:Y:S02]  /*13e0*/  DADD R8, R18, R8 ;  /* 0x0000000012087229 */ /* 0x020fe40000000008 */
[----:B------:R-:W-:-:S06]  /*13f0*/  DFMA R6, R16, R6, R16 ;  /* 0x000000061006722b */ /* 0x000fcc0000000010 */
[----:B----4-:R-:W-:-:S08]  /*1400*/  DFMA R8, R10, -4, R8 ;  /* 0xc01000000a08782b */ /* 0x010fd00000000008 */
        /* <DEDUP_REMOVED lines=11> */
.L_x_22:
[----:B------:R-:W-:Y:S05]  /*14c0*/  BSYNC.RECONVERGENT B2 ;  /* 0x0000000000027941 */ /* 0x000fea0003800200 */
.L_x_21:
        /* <DEDUP_REMOVED lines=17> */
[----:B------:R-:W-:Y:S01]  /*15e0*/  IMAD.MOV.U32 R8, RZ, RZ, R6 ;  /* 0x000000ffff087224 */ /* 0x000fe200078e0006 */
[----:B------:R-:W-:Y:S01]  /*15f0*/  MOV R20, 0x1620 ;  /* 0x0000162000147802 */ /* 0x000fe20000000f00 */
[----:B------:R-:W-:-:S07]  /*1600*/  IMAD.MOV.U32 R9, RZ, RZ, R7 ;  /* 0x000000ffff097224 */ /* 0x000fce00078e0007 */
[----:B-1----:R-:W-:Y:S05]  /*1610*/  CALL.REL.NOINC `($__internal_0_$__cuda_sm20_div_rn_f64_full) ;  /* 0x0000000800887944 */ /* 0x002fea0003c00000 */
.L_x_24:
[----:B------:R-:W-:Y:S05]  /*1620*/  BSYNC.RECONVERGENT B2 ;  /* 0x0000000000027941 */ /* 0x000fea0003800200 */
.L_x_23:
        /* <DEDUP_REMOVED lines=10> */
.L_x_25:
        /* <DEDUP_REMOVED lines=11> */
[----:B------:R-:W-:Y:S01]  /*1780*/  @!P0 IMAD.MOV.U32 R8, RZ, RZ, 0x0 ;  /* 0x00000000ff088424 */ /* 0x000fe200078e00ff */
[----:B------:R-:W-:-:S07]  /*1790*/  @!P0 MOV R9, 0x7ff00000 ;  /* 0x7ff0000000098802 */ /* 0x000fce0000000f00 */
.L_x_27:
[----:B------:R-:W-:Y:S05]  /*17a0*/  BSYNC.RECONVERGENT B2 ;  /* 0x0000000000027941 */ /* 0x000fea0003800200 */
.L_x_26:
[----:B------:R-:W-:Y:S02]  /*17b0*/  DADD R8, RZ, R8 ;  /* 0x00000000ff087229 */ /* 0x000fe40000000008 */
[----:B------:R-:W-:-:S08]  /*17c0*/  DSETP.NEU.AND P0, PT, R6, 1, PT ;  /* 0x3ff000000600742a */ /* 0x000fd00003f0d000 */
[----:B------:R-:W-:Y:S02]  /*17d0*/  FSEL R6, R8, RZ, P0 ;  /* 0x000000ff08067208 */ /* 0x000fe40000000000 */
[----:B------:R-:W-:-:S05]  /*17e0*/  FSEL R7, R9, 1.875, P0 ;  /* 0x3ff0000009077808 */ /* 0x000fca0000000000 */
[----:B------:R2:W-:Y:S02]  /*17f0*/  STS.64 [R4], R6 ;  /* 0x0000000604007388 */ /* 0x0005e40000000a00 */
.L_x_20:
[----:B------:R-:W-:Y:S05]  /*1800*/  BSYNC.RECONVERGENT B1 ;  /* 0x0000000000017941 */ /* 0x000fea0003800200 */
.L_x_19:
[----:B------:R-:W-:-:S13]  /*1810*/  ISETP.NE.AND P0, PT, R0, RZ, PT ;  /* 0x000000ff0000720c */ /* 0x000fda0003f05270 */
        /* <DEDUP_REMOVED lines=47> */
[----:B------:R-:W-:Y:S01]  /*1b10*/  MOV R20, 0x1b40 ;  /* 0x00001b4000147802 */ /* 0x000fe20000000f00 */
[----:B------:R-:W-:-:S07]  /*1b20*/  IMAD.MOV.U32 R9, RZ, RZ, R13 ;  /* 0x000000ffff097224 */ /* 0x000fce00078e000d */
[----:B------:R-:W-:Y:S05]  /*1b30*/  CALL.REL.NOINC `($__internal_0_$__cuda_sm20_div_rn_f64_full) ;  /* 0x0000000400407944 */ /* 0x000fea0003c00000 */
.L_x_29:
[----:B------:R-:W-:Y:S05]  /*1b40*/  BSYNC.RECONVERGENT B1 ;  /* 0x0000000000017941 */ /* 0x000fea0003800200 */
.L_x_28:
        /* <DEDUP_REMOVED lines=21> */
.L_x_31:
[----:B------:R-:W-:Y:S05]  /*1ca0*/  BSYNC.RECONVERGENT B1 ;  /* 0x0000000000017941 */ /* 0x000fea0003800200 */
.L_x_30:
        /* <DEDUP_REMOVED lines=10> */
.L_x_32:
        /* <DEDUP_REMOVED lines=12> */
[----:B------:R-:W-:Y:S01]  /*1e10*/  @!P1 MOV R8, 0x0 ;  /* 0x0000000000089802 */ /* 0x000fe20000000f00 */
[----:B------:R-:W-:-:S07]  /*1e20*/  @!P1 IMAD.MOV.U32 R9, RZ, RZ, 0x7ff00000 ;  /* 0x7ff00000ff099424 */ /* 0x000fce00078e00ff */
.L_x_34:
[----:B------:R-:W-:Y:S05]  /*1e30*/  BSYNC.RECONVERGENT B1 ;  /* 0x0000000000017941 */ /* 0x000fea0003800200 */
.L_x_33:
[----:B------:R-:W-:Y:S02]  /*1e40*/  FSEL R2, R8, RZ, P0 ;  /* 0x000000ff08027208 */ /* 0x000fe40000000000 */
[----:B------:R-:W-:-:S06]  /*1e50*/  FSEL R3, R9, 1.875, P0 ;  /* 0x3ff0000009037808 */ /* 0x000fcc0000000000 */
[----:B------:R-:W-:-:S07]  /*1e60*/  DADD R6, R6, R2 ;  /* 0x0000000006067229 */ /* 0x000fce0000000002 */
[----:B------:R4:W-:Y:S04]  /*1e70*/  STS.64 [R4], R6 ;  /* 0x0000000604007388 */ /* 0x0009e80000000a00 */
.L_x_1:
[----:B------:R-:W-:Y:S05]  /*1e80*/  BSYNC.RECONVERGENT B0 ;  /* 0x0000000000007941 */ /* 0x000fea0003800200 */
.L_x_0:
[----:B------:R-:W-:Y:S01]  /*1e90*/  IMAD R25, R25, UR7, RZ ;  /* 0x0000000719197c24 */ /* 0x000fe2000f8e02ff */
[----:B------:R-:W-:Y:S01]  /*1ea0*/  BAR.SYNC.DEFER_BLOCKING 0x0 ;  /* 0x0000000000007b1d */ /* 0x000fe20000010000 */
[----:B------:R-:W-:-:S03]  /*1eb0*/  ISETP.NE.AND P1, PT, R5, RZ, PT ;  /* 0x000000ff0500720c */ /* 0x000fc60003f25270 */
[----:B------:R-:W-:-:S13]  /*1ec0*/  ISETP.GE.U32.AND P0, PT, R25, 0x2, PT ;  /* 0x000000021900780c */ /* 0x000fda0003f06070 */
[----:B------:R-:W-:Y:S05]  /*1ed0*/  @!P0 BRA `(.L_x_35) ;  /* 0x00000000002c8947 */ /* 0x000fea0003800000 */
.L_x_36:
[----:B------:R-:W-:-:S04]  /*1ee0*/  SHF.R.U32.HI R8, RZ, 0x1, R25 ;  /* 0x00000001ff087819 */ /* 0x000fc80000011619 */
[----:B------:R-:W-:-:S13]  /*1ef0*/  ISETP.GE.U32.AND P0, PT, R5, R8, PT ;  /* 0x000000080500720c */ /* 0x000fda0003f06070 */
[----:B------:R-:W-:Y:S01]  /*1f00*/  @!P0 IMAD R0, R8, 0x8, R4 ;  /* 0x0000000808008824 */ /* 0x000fe200078e0204 */
[----:B--234-:R-:W-:Y:S04]  /*1f10*/  @!P0 LDS.64 R6, [R4] ;  /* 0x0000000004068984 */ /* 0x01cfe80000000a00 */
[----:B01----:R-:W0:Y:S02]  /*1f20*/  @!P0 LDS.64 R2, [R0] ;  /* 0x0000000000028984 */ /* 0x003e240000000a00 */
[----:B0-----:R-:W-:-:S07]  /*1f30*/  @!P0 DADD R2, R2, R6 ;  /* 0x0000000002028229 */ /* 0x001fce0000000006 */
[----:B------:R0:W-:Y:S01]  /*1f40*/  @!P0 STS.64 [R4], R2 ;  /* 0x0000000204008388 */ /* 0x0001e20000000a00 */
[----:B------:R-:W-:Y:S01]  /*1f50*/  BAR.SYNC.DEFER_BLOCKING 0x0 ;  /* 0x0000000000007b1d */ /* 0x000fe20000010000 */
[----:B------:R-:W-:Y:S01]  /*1f60*/  ISETP.GT.U32.AND P0, PT, R25, 0x3, PT ;  /* 0x000000031900780c */ /* 0x000fe20003f04070 */
[----:B------:R-:W-:-:S12]  /*1f70*/  IMAD.MOV.U32 R25, RZ, RZ, R8 ;  /* 0x000000ffff197224 */ /* 0x000fd800078e0008 */
[----:B0-----:R-:W-:Y:S05]  /*1f80*/  @P0 BRA `(.L_x_36) ;  /* 0xfffffffc00d40947 */ /* 0x001fea000383ffff */
.L_x_35:
[----:B------:R-:W-:Y:S05]  /*1f90*/  @P1 EXIT ;  /* 0x000000000000194d */ /* 0x000fea0003800000 */
[----:B------:R-:W5:Y:S01]  /*1fa0*/  S2UR UR5, SR_CgaCtaId ;  /* 0x00000000000579c3 */ /* 0x000f620000008800 */
[----:B------:R-:W-:-:S07]  /*1fb0*/  UMOV UR4, 0x400 ;  /* 0x0000040000047882 */ /* 0x000fce0000000000 */
[----:B--234-:R-:W2:Y:S08]  /*1fc0*/  LDC R7, c[0x0][0x370] ;  /* 0x0000dc00ff077b82 */ /* 0x01ceb00000000800 */
[----:B------:R-:W3:Y:S01]  /*1fd0*/  LDC.64 R4, c[0x0][0x3f0] ;  /* 0x0000fc00ff047b82 */ /* 0x000ee20000000a00 */
[----:B-----5:R-:W-:Y:S01]  /*1fe0*/  ULEA UR4, UR5, UR4, 0x18 ;  /* 0x0000000405047291 */ /* 0x020fe2000f8ec0ff */
[----:B--2---:R-:W-:-:S08]  /*1ff0*/  IMAD R7, R26, R7, UR6 ;  /* 0x000000061a077e24 */ /* 0x004fd0000f8e0207 */
[----:B01----:R-:W0:Y:S01]  /*2000*/  LDS.64 R2, [UR4] ;  /* 0x00000004ff027984 */ /* 0x003e220008000a00 */
[----:B---3--:R-:W-:-:S05]  /*2010*/  IMAD.WIDE.U32 R4, R7, 0x8, R4 ;  /* 0x0000000807047825 */ /* 0x008fca00078e0004 */
[----:B0-----:R-:W-:Y:S01]  /*2020*/  STG.E.64 desc[UR8][R4.64], R2 ;  /* 0x0000000204007986 */ /* 0x001fe2000c101b08 */
[----:B------:R-:W-:Y:S05]  /*2030*/  EXIT ;  /* 0x000000000000794d */ /* 0x000fea0003800000 */
        .weak           $__internal_0_$__cuda_sm20_div_rn_f64_full
        .type           $__internal_0_$__cuda_sm20_div_rn_f64_full,@function
        .size           $__internal_0_$__cuda_sm20_div_rn_f64_full,($_Z5ERRORidPiS_S_S_S_S_S_S_PdS0_S0_S0_S0_$__internal_accurate_pow - $__internal_0_$__cuda_sm20_div_rn_f64_full)
$__internal_0_$__cuda_sm20_div_rn_f64_full:
[C---:B------:R-:W-:Y:S01]  /*2040*/  FSETP.GEU.AND P0, PT, |R3|.reuse, 1.469367938527859385e-39, PT ;  /* 0x001000000300780b */ /* 0x040fe20003f0e200 */
[----:B------:R-:W-:Y:S01]  /*2050*/  IMAD.MOV.U32 R10, RZ, RZ, 0x1 ;  /* 0x00000001ff0a7424 */ /* 0x000fe200078e00ff */
[----:B------:R-:W-:Y:S01]  /*2060*/  LOP3.LUT R18, R3, 0x800fffff, RZ, 0xc0, !PT ;  /* 0x800fffff03127812 */ /* 0x000fe200078ec0ff */
[----:B------:R-:W-:Y:S01]  /*2070*/  IMAD.MOV.U32 R22, RZ, RZ, 0x1ca00000 ;  /* 0x1ca00000ff167424 */ /* 0x000fe200078e00ff */
[C---:B------:R-:W-:Y:S01]  /*2080*/  FSETP.GEU.AND P2, PT, |R9|.reuse, 1.469367938527859385e-39, PT ;  /* 0x001000000900780b */ /* 0x040fe20003f4e200 */
[----:B------:R-:W-:Y:S01]  /*2090*/  IMAD.MOV.U32 R16, RZ, RZ, R8 ;  /* 0x000000ffff107224 */ /* 0x000fe200078e0008 */
[----:B------:R-:W-:Y:S01]  /*20a0*/  LOP3.LUT R19, R18, 0x3ff00000, RZ, 0xfc, !PT ;  /* 0x3ff0000012137812 */ /* 0x000fe200078efcff */
[----:B------:R-:W-:Y:S01]  /*20b0*/  IMAD.MOV.U32 R18, RZ, RZ, R2 ;  /* 0x000000ffff127224 */ /* 0x000fe200078e0002 */
[----:B------:R-:W-:Y:S01]  /*20c0*/  LOP3.LUT R21, R9, 0x7ff00000, RZ, 0xc0, !PT ;  /* 0x7ff0000009157812 */ /* 0x000fe200078ec0ff */
[----:B------:R-:W-:Y:S01]  /*20d0*/  BSSY.RECONVERGENT B3, `(.L_x_37) ;  /* 0x000004e000037945 */ /* 0x000fe20003800200 */
[----:B------:R-:W-:-:S03]  /*20e0*/  LOP3.LUT R28, R3, 0x7ff00000, RZ, 0xc0, !PT ;  /* 0x7ff00000031c7812 */ /* 0x000fc600078ec0ff */
[----:B------:R-:W-:Y:S01]  /*20f0*/  @!P0 DMUL R18, R2, 8.98846567431157953865e+307 ;  /* 0x7fe0000002128828 */ /* 0x000fe20000000000 */
[----:B------:R-:W-:-:S03]  /*2100*/  ISETP.GE.U32.AND P1, PT, R21, R28, PT ;  /* 0x0000001c1500720c */ /* 0x000fc60003f26070 */
[----:B------:R-:W-:Y:S02]  /*2110*/  @!P2 LOP3.LUT R14, R3, 0x7ff00000, RZ, 0xc0, !PT ;  /* 0x7ff00000030ea812 */ /* 0x000fe400078ec0ff */
[----:B------:R-:W0:Y:S01]  /*2120*/  MUFU.RCP64H R11, R19 ;  /* 0x00000013000b7308 */ /* 0x000e220000001800 */
[----:B------:R-:W-:Y:S02]  /*2130*/  SEL R17, R22, 0x63400000, !P1 ;  /* 0x6340000016117807 */ /* 0x000fe40004800000 */
[----:B------:R-:W-:Y:S02]  /*2140*/  @!P2 ISETP.GE.U32.AND P3, PT, R21, R14, PT ;  /* 0x0000000e1500a20c */ /* 0x000fe40003f66070 */
[----:B------:R-:W-:Y:S02]  /*2150*/  LOP3.LUT R17, R17, 0x800fffff, R9, 0xf8, !PT ;  /* 0x800fffff11117812 */ /* 0x000fe400078ef809 */
[----:B------:R-:W-:Y:S01]  /*2160*/  @!P0 LOP3.LUT R28, R19, 0x7ff00000, RZ, 0xc0, !PT ;  /* 0x7ff00000131c8812 */ /* 0x000fe200078ec0ff */
[----:B0-----:R-:W-:-:S08]  /*2170*/  DFMA R12, R10, -R18, 1 ;  /* 0x3ff000000a0c742b */ /* 0x001fd00000000812 */
[----:B------:R-:W-:-:S08]  /*2180*/  DFMA R12, R12, R12, R12 ;  /* 0x0000000c0c0c722b */ /* 0x000fd0000000000c */
[----:B------:R-:W-:Y:S01]  /*2190*/  DFMA R12, R10, R12, R10 ;  /* 0x0000000c0a0c722b */ /* 0x000fe2000000000a */
[----:B------:R-:W-:-:S04]  /*21a0*/  @!P2 SEL R11, R22, 0x63400000, !P3 ;  /* 0x63400000160ba807 */ /* 0x000fc80005800000 */
[----:B------:R-:W-:-:S03]  /*21b0*/  @!P2 LOP3.LUT R10, R11, 0x80000000, R9, 0xf8, !PT ;  /* 0x800000000b0aa812 */ /* 0x000fc600078ef809 */
[----:B------:R-:W-:Y:S01]  /*21c0*/  DFMA R14, R12, -R18, 1 ;  /* 0x3ff000000c0e742b */ /* 0x000fe20000000812 */
[----:B------:R-:W-:Y:S02]  /*21d0*/  @!P2 LOP3.LUT R11, R10, 0x100000, RZ, 0xfc, !PT ;  /* 0x001000000a0ba812 */ /* 0x000fe400078efcff */
[----:B------:R-:W-:-:S05]  /*21e0*/  @!P2 MOV R10, RZ ;  /* 0x000000ff000aa202 */ /* 0x000fca0000000f00 */
[----:B------:R-:W-:Y:S02]  /*21f0*/  DFMA R14, R12, R14, R12 ;  /* 0x0000000e0c0e722b */ /* 0x000fe4000000000c */
[----:B------:R-:W-:-:S08]  /*2200*/  @!P2 DFMA R16, R16, 2, -R10 ;  /* 0x400000001010a82b */ /* 0x000fd0000000080a */
[----:B------:R-:W-:-:S08]  /*2210*/  DMUL R10, R14, R16 ;  /* 0x000000100e0a7228 */ /* 0x000fd00000000000 */
[----:B------:R-:W-:-:S08]  /*2220*/  DFMA R12, R10, -R18, R16 ;  /* 0x800000120a0c722b */ /* 0x000fd00000000010 */
[----:B------:R-:W-:Y:S01]  /*2230*/  DFMA R12, R14, R12, R10 ;  /* 0x0000000c0e0c722b */ /* 0x000fe2000000000a */
[----:B------:R-:W-:Y:S01]  /*2240*/  IMAD.MOV.U32 R10, RZ, RZ, R21 ;  /* 0x000000ffff0a7224 */ /* 0x000fe200078e0015 */
[----:B------:R-:W-:-:S05]  /*2250*/  @!P2 LOP3.LUT R10, R17, 0x7ff00000, RZ, 0xc0, !PT ;  /* 0x7ff00000110aa812 */ /* 0x000fca00078ec0ff */
[----:B------:R-:W-:-:S05]  /*2260*/  VIADD R11, R10, 0xffffffff ;  /* 0xffffffff0a0b7836 */ /* 0x000fca0000000000 */
[----:B------:R-:W-:Y:S01]  /*2270*/  ISETP.GT.U32.AND P0, PT, R11, 0x7feffffe, PT ;  /* 0x7feffffe0b00780c */ /* 0x000fe20003f04070 */
[----:B------:R-:W-:-:S05]  /*2280*/  VIADD R11, R28, 0xffffffff ;  /* 0xffffffff1c0b7836 */ /* 0x000fca0000000000 */
[----:B------:R-:W-:-:S13]  /*2290*/  ISETP.GT.U32.OR P0, PT, R11, 0x7feffffe, P0 ;  /* 0x7feffffe0b00780c */ /* 0x000fda0000704470 */
[----:B------:R-:W-:Y:S05]  /*22a0*/  @P0 BRA `(.L_x_38) ;  /* 0x00000000006c0947 */ /* 0x000fea0003800000 */
[----:B------:R-:W-:-:S04]  /*22b0*/  LOP3.LUT R10, R3, 0x7ff00000, RZ, 0xc0, !PT ;  /* 0x7ff00000030a7812 */ /* 0x000fc800078ec0ff */
[CC--:B------:R-:W-:Y:S02]  /*22c0*/  VIADDMNMX R8, R21.reuse, -R10.reuse, 0xb9600000, !PT ;  /* 0xb960000015087446 */ /* 0x0c0fe4000780090a */
[----:B------:R-:W-:Y:S02]  /*22d0*/  ISETP.GE.U32.AND P0, PT, R21, R10, PT ;  /* 0x0000000a1500720c */ /* 0x000fe40003f06070 */
[----:B------:R-:W-:Y:S02]  /*22e0*/  VIMNMX R8, PT, PT, R8, 0x46a00000, PT ;  /* 0x46a0000008087848 */ /* 0x000fe40003fe0100 */
[----:B------:R-:W-:-:S05]  /*22f0*/  SEL R9, R22, 0x63400000, !P0 ;  /* 0x6340000016097807 */ /* 0x000fca0004000000 */
[----:B------:R-:W-:Y:S02]  /*2300*/  IMAD.IADD R10, R8, 0x1, -R9 ;  /* 0x00000001080a7824 */ /* 0x000fe400078e0a09 */
[----:B------:R-:W-:Y:S02]  /*2310*/  IMAD.MOV.U32 R8, RZ, RZ, RZ ;  /* 0x000000ffff087224 */ /* 0x000fe400078e00ff */
[----:B------:R-:W-:-:S06]  /*2320*/  VIADD R9, R10, 0x7fe00000 ;  /* 0x7fe000000a097836 */ /* 0x000fcc0000000000 */
[----:B------:R-:W-:-:S10]  /*2330*/  DMUL R14, R12, R8 ;  /* 0x000000080c0e7228 */ /* 0x000fd40000000000 */
[----:B------:R-:W-:-:S13]  /*2340*/  FSETP.GTU.AND P0, PT, |R15|, 1.469367938527859385e-39, PT ;  /* 0x001000000f00780b */ /* 0x000fda0003f0c200 */
[----:B------:R-:W-:Y:S05]  /*2350*/  @P0 BRA `(.L_x_39) ;  /* 0x0000000000940947 */ /* 0x000fea0003800000 */
[----:B------:R-:W-:-:S06]  /*2360*/  DFMA R16, R12, -R18, R16 ;  /* 0x800000120c10722b */ /* 0x000fcc0000000010 */
[----:B------:R-:W-:-:S04]  /*2370*/  IMAD.MOV.U32 R16, RZ, RZ, RZ ;  /* 0x000000ffff107224 */ /* 0x000fc800078e00ff */
[C---:B------:R-:W-:Y:S02]  /*2380*/  FSETP.NEU.AND P0, PT, R17.reuse, RZ, PT ;  /* 0x000000ff1100720b */ /* 0x040fe40003f0d000 */
[----:B------:R-:W-:-:S04]  /*2390*/  LOP3.LUT R11, R17, 0x80000000, R3, 0x48, !PT ;  /* 0x80000000110b7812 */ /* 0x000fc800078e4803 */
[----:B------:R-:W-:-:S07]  /*23a0*/  LOP3.LUT R17, R11, R9, RZ, 0xfc, !PT ;  /* 0x000000090b117212 */ /* 0x000fce00078efcff */
[----:B------:R-:W-:Y:S05]  /*23b0*/  @!P0 BRA `(.L_x_39) ;  /* 0x00000000007c8947 */ /* 0x000fea0003800000 */
[----:B------:R-:W-:Y:S01]  /*23c0*/  IADD3 R9, PT, PT, -R10, RZ, RZ ;  /* 0x000000ff0a097210 */ /* 0x000fe20007ffe1ff */
[----:B------:R-:W-:-:S06]  /*23d0*/  IMAD.MOV.U32 R8, RZ, RZ, RZ ;  /* 0x000000ffff087224 */ /* 0x000fcc00078e00ff */
[----:B------:R-:W-:Y:S02]  /*23e0*/  DFMA R8, R14, -R8, R12 ;  /* 0x800000080e08722b */ /* 0x000fe4000000000c */
[----:B------:R-:W-:-:S04]  /*23f0*/  DMUL.RP R12, R12, R16 ;  /* 0x000000100c0c7228 */ /* 0x000fc80000008000 */
[----:B------:R-:W-:-:S04]  /*2400*/  IADD3 R8, PT, PT, -R10, -0x43300000, RZ ;  /* 0xbcd000000a087810 */ /* 0x000fc80007ffe1ff */
[----:B------:R-:W-:Y:S02]  /*2410*/  FSETP.NEU.AND P0, PT, |R9|, R8, PT ;  /* 0x000000080900720b */ /* 0x000fe40003f0d200 */
[----:B------:R-:W-:Y:S02]  /*2420*/  LOP3.LUT R11, R13, R11, RZ, 0x3c, !PT ;  /* 0x0000000b0d0b7212 */ /* 0x000fe400078e3cff */
[----:B------:R-:W-:Y:S02]  /*2430*/  FSEL R14, R12, R14, !P0 ;  /* 0x0000000e0c0e7208 */ /* 0x000fe40004000000 */
[----:B------:R-:W-:Y:S01]  /*2440*/  FSEL R15, R11, R15, !P0 ;  /* 0x0000000f0b0f7208 */ /* 0x000fe20004000000 */
[----:B------:R-:W-:Y:S06]  /*2450*/  BRA `(.L_x_39) ;  /* 0x0000000000547947 */ /* 0x000fec0003800000 */
.L_x_38:
[----:B------:R-:W-:-:S14]  /*2460*/  DSETP.NAN.AND P0, PT, R8, R8, PT ;  /* 0x000000080800722a */ /* 0x000fdc0003f08000 */
[----:B------:R-:W-:Y:S05]  /*2470*/  @P0 BRA `(.L_x_40) ;  /* 0x0000000000440947 */ /* 0x000fea0003800000 */
[----:B------:R-:W-:-:S14]  /*2480*/  DSETP.NAN.AND P0, PT, R2, R2, PT ;  /* 0x000000020200722a */ /* 0x000fdc0003f08000 */
[----:B------:R-:W-:Y:S05]  /*2490*/  @P0 BRA `(.L_x_41) ;  /* 0x0000000000300947 */ /* 0x000fea0003800000 */
[----:B------:R-:W-:Y:S01]  /*24a0*/  ISETP.NE.AND P0, PT, R10, R28, PT ;  /* 0x0000001c0a00720c */ /* 0x000fe20003f05270 */
[----:B------:R-:W-:Y:S02]  /*24b0*/  IMAD.MOV.U32 R14, RZ, RZ, 0x0 ;  /* 0x00000000ff0e7424 */ /* 0x000fe400078e00ff */
[----:B------:R-:W-:-:S10]  /*24c0*/  IMAD.MOV.U32 R15, RZ, RZ, -0x80000 ;  /* 0xfff80000ff0f7424 */ /* 0x000fd400078e00ff */
[----:B------:R-:W-:Y:S05]  /*24d0*/  @!P0 BRA `(.L_x_39) ;  /* 0x0000000000348947 */ /* 0x000fea0003800000 */
[----:B------:R-:W-:Y:S02]  /*24e0*/  ISETP.NE.AND P0, PT, R10, 0x7ff00000, PT ;  /* 0x7ff000000a00780c */ /* 0x000fe40003f05270 */
[----:B------:R-:W-:Y:S02]  /*24f0*/  LOP3.LUT R15, R9, 0x80000000, R3, 0x48, !PT ;  /* 0x80000000090f7812 */ /* 0x000fe400078e4803 */
[----:B------:R-:W-:-:S13]  /*2500*/  ISETP.EQ.OR P0, PT, R28, RZ, !P0 ;  /* 0x000000ff1c00720c */ /* 0x000fda0004702670 */
[----:B------:R-:W-:Y:S01]  /*2510*/  @P0 LOP3.LUT R8, R15, 0x7ff00000, RZ, 0xfc, !PT ;  /* 0x7ff000000f080812 */ /* 0x000fe200078efcff */
[----:B------:R-:W-:Y:S02]  /*2520*/  @!P0 IMAD.MOV.U32 R14, RZ, RZ, RZ ;  /* 0x000000ffff0e8224 */ /* 0x000fe400078e00ff */
[----:B------:R-:W-:Y:S02]  /*2530*/  @P0 IMAD.MOV.U32 R14, RZ, RZ, RZ ;  /* 0x000000ffff0e0224 */ /* 0x000fe400078e00ff */
[----:B------:R-:W-:Y:S01]  /*2540*/  @P0 IMAD.MOV.U32 R15, RZ, RZ, R8 ;  /* 0x000000ffff0f0224 */ /* 0x000fe200078e0008 */
[----:B------:R-:W-:Y:S06]  /*2550*/  BRA `(.L_x_39) ;  /* 0x0000000000147947 */ /* 0x000fec0003800000 */
.L_x_41:
[----:B------:R-:W-:Y:S01]  /*2560*/  LOP3.LUT R15, R3, 0x80000, RZ, 0xfc, !PT ;  /* 0x00080000030f7812 */ /* 0x000fe200078efcff */
[----:B------:R-:W-:Y:S01]  /*2570*/  IMAD.MOV.U32 R14, RZ, RZ, R2 ;  /* 0x000000ffff0e7224 */ /* 0x000fe200078e0002 */
[----:B------:R-:W-:Y:S06]  /*2580*/  BRA `(.L_x_39) ;  /* 0x0000000000087947 */ /* 0x000fec0003800000 */
.L_x_40:
[----:B------:R-:W-:Y:S02]  /*2590*/  LOP3.LUT R15, R9, 0x80000, RZ, 0xfc, !PT ;  /* 0x00080000090f7812 */ /* 0x000fe400078efcff */
[----:B------:R-:W-:-:S07]  /*25a0*/  MOV R14, R8 ;  /* 0x00000008000e7202 */ /* 0x000fce0000000f00 */
.L_x_39:
[----:B------:R-:W-:Y:S05]  /*25b0*/  BSYNC.RECONVERGENT B3 ;  /* 0x0000000000037941 */ /* 0x000fea0003800200 */
.L_x_37:
[----:B------:R-:W-:Y:S02]  /*25c0*/  IMAD.MOV.U32 R21, RZ, RZ, 0x0 ;  /* 0x00000000ff157424 */ /* 0x000fe400078e00ff */
[----:B------:R-:W-:Y:S02]  /*25d0*/  IMAD.MOV.U32 R8, RZ, RZ, R14 ;  /* 0x000000ffff087224 */ /* 0x000fe400078e000e */
[----:B------:R-:W-:Y:S01]  /*25e0*/  IMAD.MOV.U32 R9, RZ, RZ, R15 ;  /* 0x000000ffff097224 */ /* 0x000fe200078e000f */
[----:B------:R-:W-:Y:S06]  /*25f0*/  RET.REL.NODEC R20 `(_Z5ERRORidPiS_S_S_S_S_S_S_PdS0_S0_S0_S0_) ;  /* 0xffffffd814807950 */ /* 0x000fec0003c3ffff */
        .type           $_Z5ERRORidPiS_S_S_S_S_S_S_PdS0_S0_S0_S0_$__internal_accurate_pow,@function
        .size           $_Z5ERRORidPiS_S_S_S_S_S_S_PdS0_S0_S0_S0_$__internal_accurate_pow,(.L_x_68 - $_Z5ERRORidPiS_S_S_S_S_S_S_PdS0_S0_S0_S0_$__internal_accurate_pow)
$_Z5ERRORidPiS_S_S_S_S_S_S_PdS0_S0_S0_S0_$__internal_accurate_pow:
[----:B------:R-:W-:Y:S01]  /*2600*/  ISETP.GT.U32.AND P0, PT, R29, 0xfffff, PT ;  /* 0x000fffff1d00780c */ /* 0x000fe20003f04070 */
[--C-:B------:R-:W-:Y:S01]  /*2610*/  IMAD.MOV.U32 R9, RZ, RZ, R29.reuse ;  /* 0x000000ffff097224 */ /* 0x100fe200078e001d */
[----:B------:R-:W-:Y:S01]  /*2620*/  UMOV UR4, 0x7d2cafe2 ;  /* 0x7d2cafe200047882 */ /* 0x000fe20000000000 */
[----:B------:R-:W-:Y:S01]  /*2630*/  IMAD.MOV.U32 R12, RZ, RZ, 0x41ad3b5a ;  /* 0x41ad3b5aff0c7424 */ /* 0x000fe200078e00ff */
[----:B------:R-:W-:Y:S01]  /*2640*/  UMOV UR5, 0x3eb0f5ff ;  /* 0x3eb0f5ff00057882 */ /* 0x000fe20000000000 */
[----:B------:R-:W-:Y:S01]  /*2650*/  IMAD.MOV.U32 R13, RZ, RZ, 0x3ed0f5d2 ;  /* 0x3ed0f5d2ff0d7424 */ /* 0x000fe200078e00ff */
[----:B------:R-:W-:Y:S01]  /*2660*/  SHF.R.U32.HI R29, RZ, 0x14, R29 ;  /* 0x00000014ff1d7819 */ /* 0x000fe2000001161d */
[----:B------:R-:W-:Y:S01]  /*2670*/  UMOV UR10, 0x3b39803f ;  /* 0x3b39803f000a7882 */ /* 0x000fe20000000000 */
[----:B------:R-:W-:-:S05]  /*2680*/  UMOV UR11, 0x3c7abc9e ;  /* 0x3c7abc9e000b7882 */ /* 0x000fca0000000000 */
[----:B------:R-:W-:-:S10]  /*2690*/  @!P0 DMUL R18, R8, 1.80143985094819840000e+16 ;  /* 0x4350000008128828 */ /* 0x000fd40000000000 */
[----:B------:R-:W-:Y:S01]  /*26a0*/  @!P0 IMAD.MOV.U32 R9, RZ, RZ, R19 ;  /* 0x000000ffff098224 */ /* 0x000fe200078e0013 */
[----:B------:R-:W-:Y:S01]  /*26b0*/  @!P0 LEA.HI R29, R19, 0xffffffca, RZ, 0xc ;  /* 0xffffffca131d8811 */ /* 0x000fe200078f60ff */
[----:B------:R-:W-:-:S03]  /*26c0*/  @!P0 IMAD.MOV.U32 R8, RZ, RZ, R18 ;  /* 0x000000ffff088224 */ /* 0x000fc600078e0012 */
[----:B------:R-:W-:Y:S01]  /*26d0*/  LOP3.LUT R9, R9, 0x800fffff, RZ, 0xc0, !PT ;  /* 0x800fffff09097812 */ /* 0x000fe200078ec0ff */
[----:B------:R-:W-:Y:S02]  /*26e0*/  IMAD.MOV.U32 R10, RZ, RZ, R8 ;  /* 0x000000ffff0a7224 */ /* 0x000fe400078e0008 */
[----:B------:R-:W-:Y:S01]  /*26f0*/  IMAD.MOV.U32 R8, RZ, RZ, RZ ;  /* 0x000000ffff087224 */ /* 0x000fe200078e00ff */
[----:B------:R-:W-:-:S04]  /*2700*/  LOP3.LUT R11, R9, 0x3ff00000, RZ, 0xfc, !PT ;  /* 0x3ff00000090b7812 */ /* 0x000fc800078efcff */
[----:B------:R-:W-:-:S13]  /*2710*/  ISETP.GE.U32.AND P1, PT, R11, 0x3ff6a09f, PT ;  /* 0x3ff6a09f0b00780c */ /* 0x000fda0003f26070 */
[----:B------:R-:W-:-:S05]  /*2720*/  @P1 IADD3 R9, PT, PT, R11, -0x100000, RZ ;  /* 0xfff000000b091810 */ /* 0x000fca0007ffe0ff */
[----:B------:R-:W-:-:S06]  /*2730*/  @P1 IMAD.MOV.U32 R11, RZ, RZ, R9 ;  /* 0x000000ffff0b1224 */ /* 0x000fcc00078e0009 */
[C---:B------:R-:W-:Y:S02]  /*2740*/  DADD R16, R10.reuse, 1 ;  /* 0x3ff000000a107429 */ /* 0x040fe40000000000 */
[----:B------:R-:W-:-:S04]  /*2750*/  DADD R10, R10, -1 ;  /* 0xbff000000a0a7429 */ /* 0x000fc80000000000 */
[----:B------:R-:W0:Y:S02]  /*2760*/  MUFU.RCP64H R9, R17 ;  /* 0x0000001100097308 */ /* 0x000e240000001800 */
[----:B0-----:R-:W-:-:S08]  /*2770*/  DFMA R14, -R16, R8, 1 ;  /* 0x3ff00000100e742b */ /* 0x001fd00000000108 */
[----:B------:R-:W-:-:S08]  /*2780*/  DFMA R14, R14, R14, R14 ;  /* 0x0000000e0e0e722b */ /* 0x000fd0000000000e */
[----:B------:R-:W-:-:S08]  /*2790*/  DFMA R14, R8, R14, R8 ;  /* 0x0000000e080e722b */ /* 0x000fd00000000008 */
[----:B------:R-:W-:-:S08]  /*27a0*/  DMUL R8, R10, R14 ;  /* 0x0000000e0a087228 */ /* 0x000fd00000000000 */
[----:B------:R-:W-:-:S08]  /*27b0*/  DFMA R8, R10, R14, R8 ;  /* 0x0000000e0a08722b */ /* 0x000fd00000000008 */
[----:B------:R-:W-:-:S08]  /*27c0*/  DMUL R20, R8, R8 ;  /* 0x0000000808147228 */ /* 0x000fd00000000000 */
[----:B------:R-:W-:Y:S01]  /*27d0*/  DFMA R12, R20, UR4, R12 ;  /* 0x00000004140c7c2b */ /* 0x000fe2000800000c */
[----:B------:R-:W-:Y:S01]  /*27e0*/  UMOV UR4, 0x75488a3f ;  /* 0x75488a3f00047882 */ /* 0x000fe20000000000 */
[----:B------:R-:W-:-:S06]  /*27f0*/  UMOV UR5, 0x3ef3b20a ;  /* 0x3ef3b20a00057882 */ /* 0x000fcc0000000000 */
[----:B------:R-:W-:Y:S01]  /*2800*/  DFMA R16, R20, R12, UR4 ;  /* 0x0000000414107e2b */ /* 0x000fe2000800000c */
[----:B------:R-:W-:Y:S01]  /*2810*/  UMOV UR4, 0xe4faecd5 ;  /* 0xe4faecd500047882 */ /* 0x000fe20000000000 */
[----:B------:R-:W-:Y:S01]  /*2820*/  UMOV UR5, 0x3f1745cd ;  /* 0x3f1745cd00057882 */ /* 0x000fe20000000000 */
[----:B------:R-:W-:-:S05]  /*2830*/  DADD R12, R10, -R8 ;  /* 0x000000000a0c7229 */ /* 0x000fca0000000808 */
[----:B------:R-:W-:Y:S01]  /*2840*/  DFMA R16, R20, R16, UR4 ;  /* 0x0000000414107e2b */ /* 0x000fe20008000010 */
[----:B------:R-:W-:Y:S01]  /*2850*/  UMOV UR4, 0x258a578b ;  /* 0x258a578b00047882 */ /* 0x000fe20000000000 */
[----:B------:R-:W-:Y:S01]  /*2860*/  UMOV UR5, 0x3f3c71c7 ;  /* 0x3f3c71c700057882 */ /* 0x000fe20000000000 */
[----:B------:R-:W-:-:S05]  /*2870*/  DADD R12, R12, R12 ;  /* 0x000000000c0c7229 */ /* 0x000fca000000000c */
[----:B------:R-:W-:Y:S01]  /*2880*/  DFMA R16, R20, R16, UR4 ;  /* 0x0000000414107e2b */ /* 0x000fe20008000010 */
[----:B------:R-:W-:Y:S01]  /*2890*/  UMOV UR4, 0x9242b910 ;  /* 0x9242b91000047882 */ /* 0x000fe20000000000 */
[----:B------:R-:W-:Y:S01]  /*28a0*/  UMOV UR5, 0x3f624924 ;  /* 0x3f62492400057882 */ /* 0x000fe20000000000 */
[----:B------:R-:W-:-:S05]  /*28b0*/  DFMA R12, R10, -R8, R12 ;  /* 0x800000080a0c722b */ /* 0x000fca000000000c */
[----:B------:R-:W-:Y:S01]  /*28c0*/  DFMA R16, R20, R16, UR4 ;  /* 0x0000000414107e2b */ /* 0x000fe20008000010 */
[----:B------:R-:W-:Y:S01]  /*28d0*/  UMOV UR4, 0x99999dfb ;  /* 0x99999dfb00047882 */ /* 0x000fe20000000000 */
[----:B------:R-:W-:Y:S01]  /*28e0*/  UMOV UR5, 0x3f899999 ;  /* 0x3f89999900057882 */ /* 0x000fe20000000000 */
[----:B------:R-:W-:-:S05]  /*28f0*/  DMUL R12, R14, R12 ;  /* 0x0000000c0e0c7228 */ /* 0x000fca0000000000 */
[----:B------:R-:W-:Y:S01]  /*2900*/  DFMA R16, R20, R16, UR4 ;  /* 0x0000000414107e2b */ /* 0x000fe20008000010 */
[----:B------:R-:W-:Y:S01]  /*2910*/  UMOV UR4, 0x55555555 ;  /* 0x5555555500047882 */ /* 0x000fe20000000000 */
[----:B------:R-:W-:-:S03]  /*2920*/  UMOV UR5, 0x3fb55555 ;  /* 0x3fb5555500057882 */ /* 0x000fc60000000000 */
[----:B------:R-:W-:Y:S02]  /*2930*/  VIADD R19, R13, 0x100000 ;  /* 0x001000000d137836 */ /* 0x000fe40000000000 */
[----:B------:R-:W-:Y:S01]  /*2940*/  IMAD.MOV.U32 R18, RZ, RZ, R12 ;  /* 0x000000ffff127224 */ /* 0x000fe200078e000c */
[----:B------:R-:W-:-:S08]  /*2950*/  DFMA R10, R20, R16, UR4 ;  /* 0x00000004140a7e2b */ /* 0x000fd00008000010 */
[----:B------:R-:W-:Y:S01]  /*2960*/  DADD R14, -R10, UR4 ;  /* 0x000000040a0e7e29 */ /* 0x000fe20008000100 */
[----:B------:R-:W-:Y:S01]  /*2970*/  UMOV UR4, 0xb9e7b0 ;  /* 0x00b9e7b000047882 */ /* 0x000fe20000000000 */
[----:B------:R-:W-:-:S06]  /*2980*/  UMOV UR5, 0x3c46a4cb ;  /* 0x3c46a4cb00057882 */ /* 0x000fcc0000000000 */
[----:B------:R-:W-:Y:S02]  /*2990*/  DFMA R14, R20, R16, R14 ;  /* 0x00000010140e722b */ /* 0x000fe4000000000e */
[----:B------:R-:W-:-:S06]  /*29a0*/  DMUL R16, R8, R8 ;  /* 0x0000000808107228 */ /* 0x000fcc0000000000 */
[----:B------:R-:W-:Y:S01]  /*29b0*/  DADD R14, R14, -UR4 ;  /* 0x800000040e0e7e29 */ /* 0x000fe20008000000 */
[----:B------:R-:W-:Y:S01]  /*29c0*/  UMOV UR4, 0x80000000 ;  /* 0x8000000000047882 */ /* 0x000fe20000000000 */
[----:B------:R-:W-:Y:S01]  /*29d0*/  DFMA R20, R8, R8, -R16 ;  /* 0x000000080814722b */ /* 0x000fe20000000810 */
[----:B------:R-:W-:-:S07]  /*29e0*/  UMOV UR5, 0x43300000 ;  /* 0x4330000000057882 */ /* 0x000fce0000000000 */
[C---:B------:R-:W-:Y:S02]  /*29f0*/  DFMA R18, R8.reuse, R18, R20 ;  /* 0x000000120812722b */ /* 0x040fe40000000014 */
[----:B------:R-:W-:-:S08]  /*2a00*/  DMUL R20, R8, R16 ;  /* 0x0000001008147228 */ /* 0x000fd00000000000 */
[----:B------:R-:W-:-:S08]  /*2a10*/  DFMA R22, R8, R16, -R20 ;  /* 0x000000100816722b */ /* 0x000fd00000000814 */
[----:B------:R-:W-:Y:S02]  /*2a20*/  DFMA R22, R12, R16, R22 ;  /* 0x000000100c16722b */ /* 0x000fe40000000016 */
[----:B------:R-:W-:-:S06]  /*2a30*/  DADD R16, R10, R14 ;  /* 0x000000000a107229 */ /* 0x000fcc000000000e */
[----:B------:R-:W-:Y:S02]  /*2a40*/  DFMA R18, R8, R18, R22 ;  /* 0x000000120812722b */ /* 0x000fe40000000016 */
[----:B------:R-:W-:-:S08]  /*2a50*/  DADD R22, R10, -R16 ;  /* 0x000000000a167229 */ /* 0x000fd00000000810 */
[----:B------:R-:W-:Y:S02]  /*2a60*/  DADD R22, R14, R22 ;  /* 0x000000000e167229 */ /* 0x000fe40000000016 */
[----:B------:R-:W-:-:S08]  /*2a70*/  DMUL R14, R16, R20 ;  /* 0x00000014100e7228 */ /* 0x000fd00000000000 */
[----:B------:R-:W-:-:S08]  /*2a80*/  DFMA R10, R16, R20, -R14 ;  /* 0x00000014100a722b */ /* 0x000fd0000000080e */
[----:B------:R-:W-:-:S08]  /*2a90*/  DFMA R10, R16, R18, R10 ;  /* 0x00000012100a722b */ /* 0x000fd0000000000a */
[----:B------:R-:W-:-:S08]  /*2aa0*/  DFMA R22, R22, R20, R10 ;  /* 0x000000141616722b */ /* 0x000fd0000000000a */
[----:B------:R-:W-:-:S08]  /*2ab0*/  DADD R16, R14, R22 ;  /* 0x000000000e107229 */ /* 0x000fd00000000016 */
[--C-:B------:R-:W-:Y:S02]  /*2ac0*/  DADD R10, R8, R16.reuse ;  /* 0x00000000080a7229 */ /* 0x100fe40000000010 */
[----:B------:R-:W-:-:S06]  /*2ad0*/  DADD R14, R14, -R16 ;  /* 0x000000000e0e7229 */ /* 0x000fcc0000000810 */
[----:B------:R-:W-:Y:S02]  /*2ae0*/  DADD R8, R8, -R10 ;  /* 0x0000000008087229 */ /* 0x000fe4000000080a */
[----:B------:R-:W-:-:S06]  /*2af0*/  DADD R14, R22, R14 ;  /* 0x00000000160e7229 */ /* 0x000fcc000000000e */
[----:B------:R-:W-:-:S08]  /*2b00*/  DADD R8, R16, R8 ;  /* 0x0000000010087229 */ /* 0x000fd00000000008 */
[----:B------:R-:W-:Y:S01]  /*2b10*/  DADD R14, R14, R8 ;  /* 0x000000000e0e7229 */ /* 0x000fe20000000008 */
[C---:B------:R-:W-:Y:S01]  /*2b20*/  IADD3 R8, PT, PT, R29.reuse, -0x3ff, RZ ;  /* 0xfffffc011d087810 */ /* 0x040fe20007ffe0ff */
[----:B------:R-:W-:Y:S02]  /*2b30*/  @P1 VIADD R8, R29, 0xfffffc02 ;  /* 0xfffffc021d081836 */ /* 0x000fe40000000000 */
[----:B------:R-:W-:-:S04]  /*2b40*/  IMAD.MOV.U32 R9, RZ, RZ, 0x43300000 ;  /* 0x43300000ff097424 */ /* 0x000fc800078e00ff */
[----:B------:R-:W-:Y:S01]  /*2b50*/  DADD R12, R12, R14 ;  /* 0x000000000c0c7229 */ /* 0x000fe2000000000e */
[----:B------:R-:W-:-:S06]  /*2b60*/  LOP3.LUT R8, R8, 0x80000000, RZ, 0x3c, !PT ;  /* 0x8000000008087812 */ /* 0x000fcc00078e3cff */
[----:B------:R-:W-:Y:S01]  /*2b70*/  DADD R14, R8, -UR4 ;  /* 0x80000004080e7e29 */ /* 0x000fe20008000000 */
[----:B------:R-:W-:Y:S01]  /*2b80*/  UMOV UR4, 0xfefa39ef ;  /* 0xfefa39ef00047882 */ /* 0x000fe20000000000 */
[----:B------:R-:W-:Y:S01]  /*2b90*/  DADD R16, R10, R12 ;  /* 0x000000000a107229 */ /* 0x000fe2000000000c */
[----:B------:R-:W-:-:S07]  /*2ba0*/  UMOV UR5, 0x3fe62e42 ;  /* 0x3fe62e4200057882 */ /* 0x000fce0000000000 */
[--C-:B------:R-:W-:Y:S02]  /*2bb0*/  DFMA R8, R14, UR4, R16.reuse ;  /* 0x000000040e087c2b */ /* 0x100fe40008000010 */
[----:B------:R-:W-:-:S06]  /*2bc0*/  DADD R18, R10, -R16 ;  /* 0x000000000a127229 */ /* 0x000fcc0000000810 */
[----:B------:R-:W-:Y:S02]  /*2bd0*/  DFMA R10, R14, -UR4, R8 ;  /* 0x800000040e0a7c2b */ /* 0x000fe40008000008 */
[----:B------:R-:W-:-:S06]  /*2be0*/  DADD R18, R12, R18 ;  /* 0x000000000c127229 */ /* 0x000fcc0000000012 */
[----:B------:R-:W-:-:S08]  /*2bf0*/  DADD R10, -R16, R10 ;  /* 0x00000000100a7229 */ /* 0x000fd0000000010a */
[----:B------:R-:W-:-:S08]  /*2c00*/  DADD R10, R18, -R10 ;  /* 0x00000000120a7229 */ /* 0x000fd0000000080a */
[----:B------:R-:W-:-:S08]  /*2c10*/  DFMA R12, R14, UR10, R10 ;  /* 0x0000000a0e0c7c2b */ /* 0x000fd0000800000a */
[----:B------:R-:W-:-:S08]  /*2c20*/  DADD R10, R8, R12 ;  /* 0x00000000080a7229 */ /* 0x000fd0000000000c */
[----:B------:R-:W-:Y:S02]  /*2c30*/  DADD R8, R8, -R10 ;  /* 0x0000000008087229 */ /* 0x000fe4000000080a */
[----:B------:R-:W-:-:S06]  /*2c40*/  DMUL R14, R10, 2 ;  /* 0x400000000a0e7828 */ /* 0x000fcc0000000000 */
[----:B------:R-:W-:Y:S02]  /*2c50*/  DADD R8, R12, R8 ;  /* 0x000000000c087229 */ /* 0x000fe40000000008 */
[----:B------:R-:W-:Y:S01]  /*2c60*/  DFMA R10, R10, 2, -R14 ;  /* 0x400000000a0a782b */ /* 0x000fe2000000080e */
[----:B------:R-:W-:Y:S02]  /*2c70*/  IMAD.MOV.U32 R12, RZ, RZ, 0x652b82fe ;  /* 0x652b82feff0c7424 */ /* 0x000fe400078e00ff */
[----:B------:R-:W-:-:S05]  /*2c80*/  IMAD.MOV.U32 R13, RZ, RZ, 0x3ff71547 ;  /* 0x3ff71547ff0d7424 */ /* 0x000fca00078e00ff */
[----:B------:R-:W-:-:S08]  /*2c90*/  DFMA R10, R8, 2, R10 ;  /* 0x40000000080a782b */ /* 0x000fd0000000000a */
[----:B------:R-:W-:-:S08]  /*2ca0*/  DADD R16, R14, R10 ;  /* 0x000000000e107229 */ /* 0x000fd0000000000a */
[----:B------:R-:W-:Y:S02]  /*2cb0*/  DFMA R12, R16, R12, 6.75539944105574400000e+15 ;  /* 0x43380000100c742b */ /* 0x000fe4000000000c */
[----:B------:R-:W-:Y:S01]  /*2cc0*/  FSETP.GEU.AND P0, PT, |R17|, 4.1917929649353027344, PT ;  /* 0x4086232b1100780b */ /* 0x000fe20003f0e200 */
[----:B------:R-:W-:-:S05]  /*2cd0*/  DADD R14, R14, -R16 ;  /* 0x000000000e0e7229 */ /* 0x000fca0000000810 */
[----:B------:R-:W-:-:S03]  /*2ce0*/  DADD R8, R12, -6.75539944105574400000e+15 ;  /* 0xc33800000c087429 */ /* 0x000fc60000000000 */
[----:B------:R-:W-:-:S05]  /*2cf0*/  DADD R10, R10, R14 ;  /* 0x000000000a0a7229 */ /* 0x000fca000000000e */
[----:B------:R-:W-:Y:S01]  /*2d00*/  DFMA R18, R8, -UR4, R16 ;  /* 0x8000000408127c2b */ /* 0x000fe20008000010 */
[----:B------:R-:W-:Y:S01]  /*2d10*/  UMOV UR4, 0x3b39803f ;  /* 0x3b39803f00047882 */ /* 0x000fe20000000000 */
[----:B------:R-:W-:-:S06]  /*2d20*/  UMOV UR5, 0x3c7abc9e ;  /* 0x3c7abc9e00057882 */ /* 0x000fcc0000000000 */
[----:B------:R-:W-:Y:S01]  /*2d30*/  DFMA R18, R8, -UR4, R18 ;  /* 0x8000000408127c2b */ /* 0x000fe20008000012 */
[----:B------:R-:W-:Y:S01]  /*2d40*/  UMOV UR4, 0x69ce2bdf ;  /* 0x69ce2bdf00047882 */ /* 0x000fe20000000000 */
[----:B------:R-:W-:Y:S01]  /*2d50*/  IMAD.MOV.U32 R8, RZ, RZ, -0x35dec16 ;  /* 0xfca213eaff087424 */ /* 0x000fe200078e00ff */
[----:B------:R-:W-:Y:S01]  /*2d60*/  UMOV UR5, 0x3e5ade15 ;  /* 0x3e5ade1500057882 */ /* 0x000fe20000000000 */
[----:B------:R-:W-:-:S06]  /*2d70*/  IMAD.MOV.U32 R9, RZ, RZ, 0x3e928af3 ;  /* 0x3e928af3ff097424 */ /* 0x000fcc00078e00ff */
[----:B------:R-:W-:Y:S01]  /*2d80*/  DFMA R8, R18, UR4, R8 ;  /* 0x0000000412087c2b */ /* 0x000fe20008000008 */
[----:B------:R-:W-:Y:S01]  /*2d90*/  UMOV UR4, 0x62401315 ;  /* 0x6240131500047882 */ /* 0x000fe20000000000 */
[----:B------:R-:W-:-:S06]  /*2da0*/  UMOV UR5, 0x3ec71dee ;  /* 0x3ec71dee00057882 */ /* 0x000fcc0000000000 */
[----:B------:R-:W-:Y:S01]  /*2db0*/  DFMA R8, R18, R8, UR4 ;  /* 0x0000000412087e2b */ /* 0x000fe20008000008 */
        /* <DEDUP_REMOVED lines=20> */
[----:B------:R-:W-:-:S08]  /*2f00*/  DFMA R8, R18, R8, UR4 ;  /* 0x0000000412087e2b */ /* 0x000fd00008000008 */
[----:B------:R-:W-:-:S08]  /*2f10*/  DFMA R8, R18, R8, 1 ;  /* 0x3ff000001208742b */ /* 0x000fd00000000008 */
[----:B------:R-:W-:-:S10]  /*2f20*/  DFMA R8, R18, R8, 1 ;  /* 0x3ff000001208742b */ /* 0x000fd40000000008 */
[----:B------:R-:W-:Y:S01]  /*2f30*/  LEA R15, R12, R9, 0x14 ;  /* 0x000000090c0f7211 */ /* 0x000fe200078ea0ff */
[----:B------:R-:W-:Y:S01]  /*2f40*/  IMAD.MOV.U32 R14, RZ, RZ, R8 ;  /* 0x000000ffff0e7224 */ /* 0x000fe200078e0008 */
[----:B------:R-:W-:Y:S06]  /*2f50*/  @!P0 BRA `(.L_x_42) ;  /* 0x0000000000308947 */ /* 0x000fec0003800000 */
[----:B------:R-:W-:Y:S01]  /*2f60*/  FSETP.GEU.AND P1, PT, |R17|, 4.2275390625, PT ;  /* 0x408748001100780b */ /* 0x000fe20003f2e200 */
[C---:B------:R-:W-:Y:S02]  /*2f70*/  DADD R14, R16.reuse, +INF ;  /* 0x7ff00000100e7429 */ /* 0x040fe40000000000 */
[----:B------:R-:W-:-:S08]  /*2f80*/  DSETP.GEU.AND P0, PT, R16, RZ, PT ;  /* 0x000000ff1000722a */ /* 0x000fd00003f0e000 */
[----:B------:R-:W-:Y:S02]  /*2f90*/  FSEL R14, R14, RZ, P0 ;  /* 0x000000ff0e0e7208 */ /* 0x000fe40000000000 */
[----:B------:R-:W-:Y:S02]  /*2fa0*/  @!P1 LEA.HI R13, R12, R12, RZ, 0x1 ;  /* 0x0000000c0c0d9211 */ /* 0x000fe400078f08ff */
[----:B------:R-:W-:Y:S02]  /*2fb0*/  FSEL R15, R15, RZ, P0 ;  /* 0x000000ff0f0f7208 */ /* 0x000fe40000000000 */
[----:B------:R-:W-:-:S05]  /*2fc0*/  @!P1 SHF.R.S32.HI R13, RZ, 0x1, R13 ;  /* 0x00000001ff0d9819 */ /* 0x000fca000001140d */
[----:B------:R-:W-:Y:S02]  /*2fd0*/  @!P1 IMAD.IADD R12, R12, 0x1, -R13 ;  /* 0x000000010c0c9824 */ /* 0x000fe400078e0a0d */
[----:B------:R-:W-:-:S03]  /*2fe0*/  @!P1 IMAD R9, R13, 0x100000, R9 ;  /* 0x001000000d099824 */ /* 0x000fc600078e0209 */
[----:B------:R-:W-:Y:S01]  /*2ff0*/  @!P1 LEA R13, R12, 0x3ff00000, 0x14 ;  /* 0x3ff000000c0d9811 */ /* 0x000fe200078ea0ff */
[----:B------:R-:W-:-:S06]  /*3000*/  @!P1 IMAD.MOV.U32 R12, RZ, RZ, RZ ;  /* 0x000000ffff0c9224 */ /* 0x000fcc00078e00ff */
[----:B------:R-:W-:-:S11]  /*3010*/  @!P1 DMUL R14, R8, R12 ;  /* 0x0000000c080e9228 */ /* 0x000fd60000000000 */
.L_x_42:
[----:B------:R-:W-:Y:S01]  /*3020*/  DFMA R10, R10, R14, R14 ;  /* 0x0000000e0a0a722b */ /* 0x000fe2000000000e */
[----:B------:R-:W-:Y:S01]  /*3030*/  IMAD.MOV.U32 R29, RZ, RZ, 0x0 ;  /* 0x00000000ff1d7424 */ /* 0x000fe200078e00ff */
[----:B------:R-:W-:-:S08]  /*3040*/  DSETP.NEU.AND P0, PT, |R14|, +INF , PT ;  /* 0x7ff000000e00742a */ /* 0x000fd00003f0d200 */
[----:B------:R-:W-:Y:S02]  /*3050*/  FSEL R8, R14, R10, !P0 ;  /* 0x0000000a0e087208 */ /* 0x000fe40004000000 */
[----:B------:R-:W-:Y:S01]  /*3060*/  FSEL R9, R15, R11, !P0 ;  /* 0x0000000b0f097208 */ /* 0x000fe20004000000 */
[----:B------:R-:W-:Y:S06]  /*3070*/  RET.REL.NODEC R28 `(_Z5ERRORidPiS_S_S_S_S_S_S_PdS0_S0_S0_S0_) ;  /* 0xffffffcc1ce07950 */ /* 0x000fec0003c3ffff */
.L_x_43:
[----:B------:R-:W-:-:S00]  /*3080*/  BRA `(.L_x_43) ;  /* 0xfffffffc00fc7947 */ /* 0x000fc0000383ffff */
[----:B------:R-:W-:-:S00]  /*3090*/  NOP ;  /* 0x0000000000007918 */ /* 0x000fc00000000000 */
        /* <DEDUP_REMOVED lines=14> */
.L_x_68:


//--------------------- .text._Z14SOR_SOLVER_ODDiddPiS_S_S_PdS0_S0_ --------------------------
	.section	.text._Z14SOR_SOLVER_ODDiddPiS_S_S_PdS0_S0_,"ax",@progbits
	.align	128
        .global         _Z14SOR_SOLVER_ODDiddPiS_S_S_PdS0_S0_
        .type           _Z14SOR_SOLVER_ODDiddPiS_S_S_PdS0_S0_,@function
        .size           _Z14SOR_SOLVER_ODDiddPiS_S_S_PdS0_S0_,(.L_x_70 - _Z14SOR_SOLVER_ODDiddPiS_S_S_PdS0_S0_)
        .other          _Z14SOR_SOLVER_ODDiddPiS_S_S_PdS0_S0_,@"STO_CUDA_ENTRY STV_DEFAULT"
_Z14SOR_SOLVER_ODDiddPiS_S_S_PdS0_S0_:
.text._Z14SOR_SOLVER_ODDiddPiS_S_S_PdS0_S0_:
[----:B------:R-:W-:Y:S08]  /*0000*/  LDC R1, c[0x0][0x37c] ;  /* 0x0000df00ff017b82 */ /* 0x000ff00000000800 */
[----:B------:R-:W0:Y:S01]  /*0010*/  LDC R6, c[0x0][0x380] ;  /* 0x0000e000ff067b82 */ /* 0x000e220000000800 */
[----:B------:R-:W1:Y:S01]  /*0020*/  S2R R7, SR_TID.Y ;  /* 0x0000000000077919 */ /* 0x000e620000002200 */
[----:B------:R-:W-:Y:S01]  /*0030*/  BSSY.RECONVERGENT B0, `(.L_x_44) ;  /* 0x0000098000007945 */ /* 0x000fe20003800200 */
[----:B------:R-:W2:Y:S05]  /*0040*/  S2R R8, SR_TID.X ;  /* 0x0000000000087919 */ /* 0x000eaa0000002100 */
[----:B------:R-:W2:Y:S08]  /*0050*/  LDC R9, c[0x0][0x360] ;  /* 0x0000d800ff097b82 */ /* 0x000eb00000000800 */
[----:B------:R-:W1:Y:S01]  /*0060*/  S2UR UR5, SR_CTAID.Y ;  /* 0x00000000000579c3 */ /* 0x000e620000002600 */
[----:B0-----:R-:W-:-:S07]  /*0070*/  LEA.HI R3, R6, R6, RZ, 0x1 ;  /* 0x0000000606037211 */ /* 0x001fce00078f08ff */
[----:B------:R-:W1:Y:S01]  /*0080*/  LDC R10, c[0x0][0x364] ;  /* 0x0000d900ff0a7b82 */ /* 0x000e620000000800 */
[----:B------:R-:W-:-:S04]  /*0090*/  SHF.R.S32.HI R3, RZ, 0x1, R3 ;  /* 0x00000001ff037819 */ /* 0x000fc80000011403 */
[----:B------:R-:W-:-:S03]  /*00a0*/  IABS R2, R3 ;  /* 0x0000000300027213 */ /* 0x000fc60000000000 */
[----:B------:R-:W2:Y:S01]  /*00b0*/  S2UR UR4, SR_CTAID.X ;  /* 0x00000000000479c3 */ /* 0x000ea20000002500 */
[----:B------:R-:W0:Y:S01]  /*00c0*/  I2F.RP R0, R2 ;  /* 0x0000000200007306 */ /* 0x000e220000209400 */
[----:B-1----:R-:W-:-:S07]  /*00d0*/  IMAD R7, R10, UR5, R7 ;  /* 0x000000050a077c24 */ /* 0x002fce000f8e0207 */
[----:B0-----:R-:W0:Y:S01]  /*00e0*/  MUFU.RCP R0, R0 ;  /* 0x0000000000007308 */ /* 0x001e220000001000 */
[----:B------:R-:W-:-:S05]  /*00f0*/  IMAD R7, R7, R6, RZ ;  /* 0x0000000607077224 */ /* 0x000fca00078e02ff */
[----:B------:R-:W-:Y:S01]  /*0100*/  LEA.HI R7, R7, R7, RZ, 0x1 ;  /* 0x0000000707077211 */ /* 0x000fe200078f08ff */
[----:B0-----:R-:W-:Y:S02]  /*0110*/  VIADD R4, R0, 0xffffffe ;  /* 0x0ffffffe00047836 */ /* 0x001fe40000000000 */
[----:B--2---:R-:W-:Y:S02]  /*0120*/  IMAD R0, R9, UR4, R8 ;  /* 0x0000000409007c24 */ /* 0x004fe4000f8e0208 */
[----:B------:R0:W1:Y:S03]  /*0130*/  F2I.FTZ.U32.TRUNC.NTZ R5, R4 ;  /* 0x0000000400057305 */ /* 0x000066000021f000 */
[----:B------:R-:W-:-:S04]  /*0140*/  LEA.HI.SX32 R0, R7, R0, 0x1f ;  /* 0x0000000007007211 */ /* 0x000fc800078ffaff */
[----:B------:R-:W-:Y:S01]  /*0150*/  IABS R8, R0 ;  /* 0x0000000000087213 */ /* 0x000fe20000000000 */
[----:B0-----:R-:W-:Y:S01]  /*0160*/  IMAD.MOV.U32 R4, RZ, RZ, RZ ;  /* 0x000000ffff047224 */ /* 0x001fe200078e00ff */
[C---:B------:R-:W-:Y:S02]  /*0170*/  ISETP.GE.AND P3, PT, R0.reuse, R3, PT ;  /* 0x000000030000720c */ /* 0x040fe40003f66270 */
[----:B------:R-:W-:Y:S01]  /*0180*/  ISETP.GE.AND P2, PT, R0, RZ, PT ;  /* 0x000000ff0000720c */ /* 0x000fe20003f46270 */
[----:B-1----:R-:W-:-:S04]  /*0190*/  IMAD.MOV R10, RZ, RZ, -R5 ;  /* 0x000000ffff0a7224 */ /* 0x002fc800078e0a05 */
[----:B------:R-:W-:Y:S01]  /*01a0*/  IMAD.MOV.U32 R9, RZ, RZ, R10 ;  /* 0x000000ffff097224 */ /* 0x000fe200078e000a */
[----:B------:R-:W-:-:S03]  /*01b0*/  IABS R10, R3 ;  /* 0x00000003000a7213 */ /* 0x000fc60000000000 */
[----:B------:R-:W-:Y:S01]  /*01c0*/  IMAD R7, R9, R2, RZ ;  /* 0x0000000209077224 */ /* 0x000fe200078e02ff */
[----:B------:R-:W-:-:S03]  /*01d0*/  IADD3 R10, PT, PT, RZ, -R10, RZ ;  /* 0x8000000aff0a7210 */ /* 0x000fc60007ffe0ff */
[----:B------:R-:W-:-:S04]  /*01e0*/  IMAD.HI.U32 R4, R5, R7, R4 ;  /* 0x0000000705047227 */ /* 0x000fc800078e0004 */
[----:B------:R-:W-:Y:S02]  /*01f0*/  IMAD.MOV.U32 R5, RZ, RZ, R8 ;  /* 0x000000ffff057224 */ /* 0x000fe400078e0008 */
[----:B------:R-:W-:Y:S02]  /*0200*/  IMAD.MOV.U32 R7, RZ, RZ, R10 ;  /* 0x000000ffff077224 */ /* 0x000fe400078e000a */
[----:B------:R-:W-:-:S04]  /*0210*/  IMAD.HI.U32 R4, R4, R5, RZ ;  /* 0x0000000504047227 */ /* 0x000fc800078e00ff */
[----:B------:R-:W-:-:S05]  /*0220*/  IMAD R5, R4, R7, R5 ;  /* 0x0000000704057224 */ /* 0x000fca00078e0205 */
[----:B------:R-:W-:-:S13]  /*0230*/  ISETP.GT.U32.AND P0, PT, R2, R5, PT ;  /* 0x000000050200720c */ /* 0x000fda0003f04070 */
[----:B------:R-:W-:-:S04]  /*0240*/  @!P0 IADD3 R5, PT, PT, R5, -R2, RZ ;  /* 0x8000000205058210 */ /* 0x000fc80007ffe0ff */
[----:B------:R-:W-:Y:S01]  /*0250*/  ISETP.GT.U32.AND P1, PT, R2, R5, PT ;  /* 0x000000050200720c */ /* 0x000fe20003f24070 */
[----:B------:R-:W-:-:S05]  /*0260*/  IMAD.IADD R8, R5, 0x1, -R2 ;  /* 0x0000000105087824 */ /* 0x000fca00078e0a02 */
[----:B------:R-:W-:-:S05]  /*0270*/  SEL R8, R8, R5, !P1 ;  /* 0x0000000508087207 */ /* 0x000fca0004800000 */
[----:B------:R-:W-:Y:S01]  /*0280*/  @!P2 IMAD.MOV R8, RZ, RZ, -R8 ;  /* 0x000000ffff08a224 */ /* 0x000fe200078e0a08 */
[----:B------:R-:W-:Y:S06]  /*0290*/  @!P3 BRA `(.L_x_45) ;  /* 0x0000000400c4b947 */ /* 0x000fec0003800000 */
[----:B------:R-:W-:Y:S01]  /*02a0*/  IMAD R6, R6, R6, RZ ;  /* 0x0000000606067224 */ /* 0x000fe200078e02ff */
[----:B------:R-:W-:-:S04]  /*02b0*/  IADD3 R7, PT, PT, -R3, RZ, RZ ;  /* 0x000000ff03077210 */ /* 0x000fc80007ffe1ff */
[----:B------:R-:W-:-:S04]  /*02c0*/  LEA.HI R7, R6, R7, RZ, 0x1f ;  /* 0x0000000706077211 */ /* 0x000fc800078ff8ff */
[----:B------:R-:W-:-:S13]  /*02d0*/  ISETP.GE.AND P1, PT, R0, R7, PT ;  /* 0x000000070000720c */ /* 0x000fda0003f26270 */
[----:B------:R-:W-:Y:S05]  /*02e0*/  @P1 BRA `(.L_x_45) ;  /* 0x0000000400b01947 */ /* 0x000fea0003800000 */
[----:B------:R-:W-:Y:S01]  /*02f0*/  ISETP.GE.U32.AND P1, PT, R5, R2, PT ;  /* 0x000000020500720c */ /* 0x000fe20003f26070 */
[----:B------:R-:W-:Y:S01]  /*0300*/  @!P0 VIADD R4, R4, 0x1 ;  /* 0x0000000104048836 */ /* 0x000fe20000000000 */
[-C--:B------:R-:W-:Y:S01]  /*0310*/  LOP3.LUT R2, R0, R3.reuse, RZ, 0x3c, !PT ;  /* 0x0000000300027212 */ /* 0x080fe200078e3cff */
[----:B------:R-:W0:Y:S01]  /*0320*/  LDC.64 R16, c[0x0][0x358] ;  /* 0x0000d600ff107b82 */ /* 0x000e220000000a00 */
[----:B------:R-:W-:Y:S02]  /*0330*/  ISETP.NE.AND P0, PT, R3, RZ, PT ;  /* 0x000000ff0300720c */ /* 0x000fe40003f05270 */
[----:B------:R-:W-:Y:S02]  /*0340*/  ISETP.GE.AND P2, PT, R2, RZ, PT ;  /* 0x000000ff0200720c */ /* 0x000fe40003f46270 */
[----:B------:R-:W-:-:S04]  /*0350*/  LOP3.LUT R5, RZ, R3, RZ, 0x33, !PT ;  /* 0x00000003ff057212 */ /* 0x000fc800078e33ff */
[----:B------:R-:W-:Y:S01]  /*0360*/  SEL R8, R5, R8, !P0 ;  /* 0x0000000805087207 */ /* 0x000fe20004000000 */
[----:B------:R-:W-:-:S06]  /*0370*/  @P1 VIADD R4, R4, 0x1 ;  /* 0x0000000104041836 */ /* 0x000fcc0000000000 */
[----:B------:R-:W-:-:S04]  /*0380*/  @!P2 IADD3 R4, PT, PT, -R4, RZ, RZ ;  /* 0x000000ff0404a210 */ /* 0x000fc80007ffe1ff */
[----:B------:R-:W-:-:S04]  /*0390*/  SEL R4, R5, R4, !P0 ;  /* 0x0000000405047207 */ /* 0x000fc80004000000 */
[----:B------:R-:W-:-:S04]  /*03a0*/  LOP3.LUT R4, R4, 0x1, RZ, 0xc0, !PT ;  /* 0x0000000104047812 */ /* 0x000fc800078ec0ff */
[----:B------:R-:W-:-:S13]  /*03b0*/  ISETP.NE.U32.AND P1, PT, R4, 0x1, PT ;  /* 0x000000010400780c */ /* 0x000fda0003f25070 */
[----:B------:R-:W-:Y:S05]  /*03c0*/  @!P1 BRA `(.L_x_46) ;  /* 0x0000000000c09947 */ /* 0x000fea0003800000 */
[----:B------:R-:W-:-:S05]  /*03d0*/  VIADD R3, R3, 0xffffffff ;  /* 0xffffffff03037836 */ /* 0x000fca0000000000 */
[----:B------:R-:W-:-:S13]  /*03e0*/  ISETP.NE.AND P0, PT, R8, R3, PT ;  /* 0x000000030800720c */ /* 0x000fda0003f05270 */
[----:B------:R-:W-:Y:S05]  /*03f0*/  @!P0 BRA `(.L_x_45) ;  /* 0x00000004006c8947 */ /* 0x000fea0003800000 */
[----:B------:R-:W1:Y:S01]  /*0400*/  LDC.64 R2, c[0x0][0x398] ;  /* 0x0000e600ff027b82 */ /* 0x000e620000000a00 */
[C---:B0-----:R-:W-:Y:S02]  /*0410*/  R2UR UR4, R16.reuse ;  /* 0x00000000100472ca */ /* 0x041fe400000e0000 */
[C---:B------:R-:W-:Y:S02]  /*0420*/  R2UR UR5, R17.reuse ;  /* 0x00000000110572ca */ /* 0x040fe400000e0000 */
[C---:B------:R-:W-:Y:S02]  /*0430*/  R2UR UR6, R16.reuse ;  /* 0x00000000100672ca */ /* 0x040fe400000e0000 */
[C---:B------:R-:W-:Y:S01]  /*0440*/  R2UR UR7, R17.reuse ;  /* 0x00000000110772ca */ /* 0x040fe200000e0000 */
[----:B------:R-:W0:Y:S01]  /*0450*/  LDC.64 R6, c[0x0][0x3a0] ;  /* 0x0000e800ff067b82 */ /* 0x000e220000000a00 */
[----:B------:R-:W-:Y:S02]  /*0460*/  R2UR UR8, R16 ;  /* 0x00000000100872ca */ /* 0x000fe400000e0000 */
[----:B------:R-:W-:-:S05]  /*0470*/  R2UR UR9, R17 ;  /* 0x00000000110972ca */ /* 0x000fca00000e0000 */
[----:B------:R-:W2:Y:S08]  /*0480*/  LDC.64 R8, c[0x0][0x3b0] ;  /* 0x0000ec00ff087b82 */ /* 0x000eb00000000a00 */
[----:B------:R-:W3:Y:S01]  /*0490*/  LDC.64 R10, c[0x0][0x3a8] ;  /* 0x0000ea00ff0a7b82 */ /* 0x000ee20000000a00 */
[----:B-1----:R-:W-:-:S06]  /*04a0*/  IMAD.WIDE R2, R0, 0x4, R2 ;  /* 0x0000000400027825 */ /* 0x002fcc00078e0202 */
[----:B------:R-:W4:Y:S01]  /*04b0*/  LDG.E R3, desc[UR4][R2.64] ;  /* 0x0000000402037981 */ /* 0x000f22000c1e1900 */
[C---:B0-----:R-:W-:Y:S01]  /*04c0*/  IMAD.WIDE R6, R0.reuse, 0x4, R6 ;  /* 0x0000000400067825 */ /* 0x041fe200078e0206 */
[----:B------:R-:W4:Y:S05]  /*04d0*/  LDC.64 R4, c[0x0][0x3b8] ;  /* 0x0000ee00ff047b82 */ /* 0x000f2a0000000a00 */
[----:B------:R-:W5:Y:S01]  /*04e0*/  LDG.E R7, desc[UR6][R6.64] ;  /* 0x0000000606077981 */ /* 0x000f62000c1e1900 */
[C---:B--2---:R-:W-:Y:S02]  /*04f0*/  IMAD.WIDE R8, R0.reuse, 0x4, R8 ;  /* 0x0000000400087825 */ /* 0x044fe400078e0208 */
[----:B------:R-:W0:Y:S04]  /*0500*/  LDC.64 R18, c[0x0][0x3c0] ;  /* 0x0000f000ff127b82 */ /* 0x000e280000000a00 */
[----:B------:R-:W2:Y:S01]  /*0510*/  LDG.E R9, desc[UR8][R8.64] ;  /* 0x0000000808097981 */ /* 0x000ea2000c1e1900 */
[----:B---3--:R-:W-:-:S06]  /*0520*/  IMAD.WIDE R10, R0, 0x4, R10 ;  /* 0x00000004000a7825 */ /* 0x008fcc00078e020a */
[----:B------:R-:W3:Y:S01]  /*0530*/  LDG.E R11, desc[UR4][R10.64] ;  /* 0x000000040a0b7981 */ /* 0x000ee2000c1e1900 */
[----:B----4-:R-:W-:-:S06]  /*0540*/  IMAD.WIDE R2, R3, 0x8, R4 ;  /* 0x0000000803027825 */ /* 0x010fcc00078e0204 */
[----:B------:R-:W4:Y:S01]  /*0550*/  LDG.E.64 R2, desc[UR4][R2.64] ;  /* 0x0000000402027981 */ /* 0x000f22000c1e1b00 */
[--C-:B-----5:R-:W-:Y:S02]  /*0560*/  IMAD.WIDE R14, R7, 0x8, R4.reuse ;  /* 0x00000008070e7825 */ /* 0x120fe400078e0204 */
[----:B------:R-:W1:Y:S04]  /*0570*/  LDC.64 R6, c[0x0][0x3c8] ;  /* 0x0000f200ff067b82 */ /* 0x000e680000000a00 */
[----:B------:R-:W4:Y:S01]  /*0580*/  LDG.E.64 R14, desc[UR6][R14.64] ;  /* 0x000000060e0e7981 */ /* 0x000f22000c1e1b00 */
[----:B--2---:R-:W-:-:S06]  /*0590*/  IMAD.WIDE R12, R9, 0x8, R4 ;  /* 0x00000008090c7825 */ /* 0x004fcc00078e0204 */
[----:B------:R-:W2:Y:S01]  /*05a0*/  LDG.E.64 R12, desc[UR8][R12.64] ;  /* 0x000000080c0c7981 */ /* 0x000ea2000c1e1b00 */
[----:B---3--:R-:W-:-:S06]  /*05b0*/  IMAD.WIDE R8, R11, 0x8, R4 ;  /* 0x000000080b087825 */ /* 0x008fcc00078e0204 */
[----:B------:R-:W3:Y:S01]  /*05c0*/  LDG.E.64 R8, desc[UR4][R8.64] ;  /* 0x0000000408087981 */ /* 0x000ee2000c1e1b00 */
[----:B-1----:R-:W-:-:S06]  /*05d0*/  IMAD.WIDE R10, R0, 0x8, R6 ;  /* 0x00000008000a7825 */ /* 0x002fcc00078e0206 */
[----:B------:R-:W5:Y:S01]  /*05e0*/  LDG.E.64 R10, desc[UR6][R10.64] ;  /* 0x000000060a0a7981 */ /* 0x000f62000c1e1b00 */
[----:B0-----:R-:W-:Y:S02]  /*05f0*/  IMAD.WIDE R4, R0, 0x8, R18 ;  /* 0x0000000800047825 */ /* 0x001fe400078e0212 */
[----:B------:R-:W0:Y:S03]  /*0600*/  LDC.64 R18, c[0x0][0x388] ;  /* 0x0000e200ff127b82 */ /* 0x000e260000000a00 */
[----:B------:R-:W5:Y:S01]  /*0610*/  LDG.E.64 R6, desc[UR4][R4.64] ;  /* 0x0000000404067981 */ /* 0x000f62000c1e1b00 */
[----:B----4-:R-:W-:-:S08]  /*0620*/  DADD R2, R2, R14 ;  /* 0x0000000002027229 */ /* 0x010fd0000000000e */
[----:B--2---:R-:W-:Y:S01]  /*0630*/  DADD R2, R2, R12 ;  /* 0x0000000002027229 */ /* 0x004fe2000000000c */
[----:B------:R-:W1:Y:S07]  /*0640*/  LDC.64 R12, c[0x0][0x390] ;  /* 0x0000e400ff0c7b82 */ /* 0x000e6e0000000a00 */
[----:B---3--:R-:W-:Y:S02]  /*0650*/  DADD R2, R2, R8 ;  /* 0x0000000002027229 */ /* 0x008fe40000000008 */
[----:B0-----:R-:W-:-:S08]  /*0660*/  DMUL R8, R18, R18 ;  /* 0x0000001212087228 */ /* 0x001fd00000000000 */
[----:B-----5:R-:W-:Y:S02]  /*0670*/  DFMA R8, -R8, R10, R2 ;  /* 0x0000000a0808722b */ /* 0x020fe40000000102 */
[----:B-1----:R-:W-:-:S06]  /*0680*/  DMUL R2, R12, 0.25 ;  /* 0x3fd000000c027828 */ /* 0x002fcc0000000000 */
[----:B------:R-:W-:-:S08]  /*0690*/  DFMA R8, R6, -4, R8 ;  /* 0xc01000000608782b */ /* 0x000fd00000000008 */
[----:B------:R-:W-:-:S07]  /*06a0*/  DFMA R2, R2, R8, R6 ;  /* 0x000000080202722b */ /* 0x000fce0000000006 */
[----:B------:R1:W-:Y:S01]  /*06b0*/  STG.E.64 desc[UR4][R4.64], R2 ;  /* 0x0000000204007986 */ /* 0x0003e2000c101b04 */
[----:B------:R-:W-:Y:S05]  /*06c0*/  BRA `(.L_x_45) ;  /* 0x0000000000b87947 */ /* 0x000fea0003800000 */
.L_x_46:
[----:B------:R-:W-:-:S13]  /*06d0*/  ISETP.NE.AND P0, PT, R8, RZ, PT ;  /* 0x000000ff0800720c */ /* 0x000fda0003f05270 */
        /* <DEDUP_REMOVED lines=21> */
[--C-:B----4-:R-:W-:Y:S02]  /*0830*/  IMAD.WIDE R6, R5, 0x8, R2.reuse ;  /* 0x0000000805067825 */ /* 0x110fe400078e0202 */
[----:B------:R-:W1:Y:S04]  /*0840*/  LDC.64 R4, c[0x0][0x3c8] ;  /* 0x0000f200ff047b82 */ /* 0x000e680000000a00 */
[----:B------:R-:W4:Y:S01]  /*0850*/  LDG.E.64 R6, desc[UR4][R6.64] ;  /* 0x0000000406067981 */ /* 0x000f22000c1e1b00 */
[----:B-----5:R-:W-:-:S06]  /*0860*/  IMAD.WIDE R14, R9, 0x8, R2 ;  /* 0x00000008090e7825 */ /* 0x020fcc00078e0202 */
[----:B------:R-:W4:Y:S01]  /*0870*/  LDG.E.64 R14, desc[UR6][R14.64] ;  /* 0x000000060e0e7981 */ /* 0x000f22000c1e1b00 */
[----:B--2---:R-:W-:-:S06]  /*0880*/  IMAD.WIDE R10, R11, 0x8, R2 ;  /* 0x000000080b0a7825 */ /* 0x004fcc00078e0202 */
[----:B------:R-:W2:Y:S01]  /*0890*/  LDG.E.64 R10, desc[UR8][R10.64] ;  /* 0x000000080a0a7981 */ /* 0x000ea2000c1e1b00 */
[----:B---3--:R-:W-:-:S04]  /*08a0*/  IMAD.WIDE R12, R13, 0x8, R2 ;  /* 0x000000080d0c7825 */ /* 0x008fc800078e0202 */
[C---:B-1----:R-:W-:Y:S02]  /*08b0*/  IMAD.WIDE R8, R0.reuse, 0x8, R4 ;  /* 0x0000000800087825 */ /* 0x042fe400078e0204 */
[----:B------:R-:W3:Y:S04]  /*08c0*/  LDG.E.64 R12, desc[UR4][R12.64] ;  /* 0x000000040c0c7981 */ /* 0x000ee8000c1e1b00 */
[----:B------:R-:W5:Y:S01]  /*08d0*/  LDG.E.64 R8, desc[UR6][R8.64] ;  /* 0x0000000608087981 */ /* 0x000f62000c1e1b00 */
[----:B0-----:R-:W-:Y:S02]  /*08e0*/  IMAD.WIDE R2, R0, 0x8, R18 ;  /* 0x0000000800027825 */ /* 0x001fe400078e0212 */
[----:B------:R-:W0:Y:S03]  /*08f0*/  LDC.64 R18, c[0x0][0x388] ;  /* 0x0000e200ff127b82 */ /* 0x000e260000000a00 */
[----:B------:R-:W5:Y:S01]  /*0900*/  LDG.E.64 R4, desc[UR4][R2.64] ;  /* 0x0000000402047981 */ /* 0x000f62000c1e1b00 */
[----:B0-----:R-:W-:-:S02]  /*0910*/  DMUL R18, R18, R18 ;  /* 0x0000001212127228 */ /* 0x001fc40000000000 */
[----:B----4-:R-:W-:-:S08]  /*0920*/  DADD R6, R6, R14 ;  /* 0x0000000006067229 */ /* 0x010fd0000000000e */
[----:B--2---:R-:W-:Y:S01]  /*0930*/  DADD R6, R6, R10 ;  /* 0x0000000006067229 */ /* 0x004fe2000000000a */
[----:B------:R-:W0:Y:S07]  /*0940*/  LDC.64 R10, c[0x0][0x390] ;  /* 0x0000e400ff0a7b82 */ /* 0x000e2e0000000a00 */
[----:B---3--:R-:W-:-:S08]  /*0950*/  DADD R6, R6, R12 ;  /* 0x0000000006067229 */ /* 0x008fd0000000000c */
[----:B-----5:R-:W-:-:S08]  /*0960*/  DFMA R6, -R18, R8, R6 ;  /* 0x000000081206722b */ /* 0x020fd00000000106 */
[----:B------:R-:W-:Y:S02]  /*0970*/  DFMA R6, R4, -4, R6 ;  /* 0xc01000000406782b */ /* 0x000fe40000000006 */
[----:B0-----:R-:W-:-:S08]  /*0980*/  DMUL R10, R10, 0.25 ;  /* 0x3fd000000a0a7828 */ /* 0x001fd00000000000 */
[----:B------:R-:W-:-:S07]  /*0990*/  DFMA R6, R10, R6, R4 ;  /* 0x000000060a06722b */ /* 0x000fce0000000004 */
[----:B------:R2:W-:Y:S04]  /*09a0*/  STG.E.64 desc[UR4][R2.64], R6 ;  /* 0x0000000602007986 */ /* 0x0005e8000c101b04 */
.L_x_45:
[----:B------:R-:W-:Y:S05]  /*09b0*/  BSYNC.RECONVERGENT B0 ;  /* 0x0000000000007941 */ /* 0x000fea0003800200 */
.L_x_44:
[----:B------:R-:W-:Y:S06]  /*09c0*/  BAR.SYNC.DEFER_BLOCKING 0x0 ;  /* 0x0000000000007b1d */ /* 0x000fec0000010000 */
[----:B------:R-:W-:Y:S05]  /*09d0*/  EXIT ;  /* 0x000000000000794d */ /* 0x000fea0003800000 */
.L_x_47:
        /* <DEDUP_REMOVED lines=10> */
.L_x_70:


//--------------------- .text._Z15SOR_SOLVER_EVENiddPiS_S_S_PdS0_S0_ --------------------------
	.section	.text._Z15SOR_SOLVER_EVENiddPiS_S_S_PdS0_S0_,"ax",@progbits
	.align	128
        .global         _Z15SOR_SOLVER_EVENiddPiS_S_S_PdS0_S0_
        .type           _Z15SOR_SOLVER_EVENiddPiS_S_S_PdS0_S0_,@function
        .size           _Z15SOR_SOLVER_EVENiddPiS_S_S_PdS0_S0_,(.L_x_71 - _Z15SOR_SOLVER_EVENiddPiS_S_S_PdS0_S0_)
        .other          _Z15SOR_SOLVER_EVENiddPiS_S_S_PdS0_S0_,@"STO_CUDA_ENTRY STV_DEFAULT"
_Z15SOR_SOLVER_EVENiddPiS_S_S_PdS0_S0_:
.text._Z15SOR_SOLVER_EVENiddPiS_S_S_PdS0_S0_:
        /* <DEDUP_REMOVED lines=108> */
.L_x_50:
        /* <DEDUP_REMOVED lines=47> */
.L_x_49:
[----:B------:R-:W-:Y:S05]  /*09b0*/  BSYNC.RECONVERGENT B0 ;  /* 0x0000000000007941 */ /* 0x000fea0003800200 */
.L_x_48:
[----:B------:R-:W-:Y:S06]  /*09c0*/  BAR.SYNC.DEFER_BLOCKING 0x0 ;  /* 0x0000000000007b1d */ /* 0x000fec0000010000 */
[----:B------:R-:W-:Y:S05]  /*09d0*/  EXIT ;  /* 0x000000000000794d */ /* 0x000fea0003800000 */
.L_x_51:
        /* <DEDUP_REMOVED lines=10> */
.L_x_71:


//--------------------- .text._Z10INITIALIZEidPiS_S_S_S_S_S_S_PdS0_S0_S0_S0_S0_ --------------------------
	.section	.text._Z10INITIALIZEidPiS_S_S_S_S_S_S_PdS0_S0_S0_S0_S0_,"ax",@progbits
	.align	128
        .global         _Z10INITIALIZEidPiS_S_S_S_S_S_S_PdS0_S0_S0_S0_S0_
        .type           _Z10INITIALIZEidPiS_S_S_S_S_S_S_PdS0_S0_S0_S0_S0_,@function
        .size           _Z10INITIALIZEidPiS_S_S_S_S_S_S_PdS0_S0_S0_S0_S0_,(.L_x_72 - _Z10INITIALIZEidPiS_S_S_S_S_S_S_PdS0_S0_S0_S0_S0_)
        .other          _Z10INITIALIZEidPiS_S_S_S_S_S_S_PdS0_S0_S0_S0_S0_,@"STO_CUDA_ENTRY STV_DEFAULT"
_Z10INITIALIZEidPiS_S_S_S_S_S_S_PdS0_S0_S0_S0_S0_:
.text._Z10INITIALIZEidPiS_S_S_S_S_S_S_PdS0_S0_S0_S0_S0_:
[----:B------:R-:W-:Y:S08]  /*0000*/  LDC R1, c[0x0][0x37c] ;  /* 0x0000df00ff017b82 */ /* 0x000ff00000000800 */
[----:B------:R-:W0:Y:S01]  /*0010*/  LDC R2, c[0x0][0x380] ;  /* 0x0000e000ff027b82 */ /* 0x000e220000000800 */
[----:B------:R-:W1:Y:S01]  /*0020*/  S2R R4, SR_TID.Y ;  /* 0x0000000000047919 */ /* 0x000e620000002200 */
[----:B------:R-:W2:Y:S01]  /*0030*/  LDCU.64 UR6, c[0x0][0x388] ;  /* 0x00007100ff0677ac */ /* 0x000ea20008000a00 */
[----:B------:R-:W-:Y:S01]  /*0040*/  MOV R20, 0x652b82fe ;  /* 0x652b82fe00147802 */ /* 0x000fe20000000f00 */
[----:B------:R-:W-:Y:S01]  /*0050*/  IMAD.MOV.U32 R21, RZ, RZ, 0x3ff71547 ;  /* 0x3ff71547ff157424 */ /* 0x000fe200078e00ff */
[----:B------:R-:W3:Y:S01]  /*0060*/  S2R R23, SR_TID.X ;  /* 0x0000000000177919 */ /* 0x000ee20000002100 */
[----:B------:R-:W-:Y:S01]  /*0070*/  UMOV UR8, 0x3b39803f ;  /* 0x3b39803f00087882 */ /* 0x000fe20000000000 */
[----:B------:R-:W-:Y:S01]  /*0080*/  UMOV UR9, 0x3c7abc9e ;  /* 0x3c7abc9e00097882 */ /* 0x000fe20000000000 */
[----:B------:R-:W3:Y:S01]  /*0090*/  LDC R22, c[0x0][0x360] ;  /* 0x0000d800ff167b82 */ /* 0x000ee20000000800 */
[----:B------:R-:W-:Y:S01]  /*00a0*/  UMOV UR10, 0x69ce2bdf ;  /* 0x69ce2bdf000a7882 */ /* 0x000fe20000000000 */
[----:B------:R-:W-:Y:S01]  /*00b0*/  UMOV UR11, 0x3e5ade15 ;  /* 0x3e5ade15000b7882 */ /* 0x000fe20000000000 */
[----:B------:R-:W-:Y:S01]  /*00c0*/  UMOV UR12, 0x62401315 ;  /* 0x62401315000c7882 */ /* 0x000fe20000000000 */
[----:B------:R-:W-:Y:S01]  /*00d0*/  UMOV UR13, 0x3ec71dee ;  /* 0x3ec71dee000d7882 */ /* 0x000fe20000000000 */
[----:B------:R-:W-:Y:S01]  /*00e0*/  UMOV UR14, 0x7c89eb71 ;  /* 0x7c89eb71000e7882 */ /* 0x000fe20000000000 */
[----:B------:R-:W-:Y:S01]  /*00f0*/  UMOV UR15, 0x3efa0199 ;  /* 0x3efa0199000f7882 */ /* 0x000fe20000000000 */
[----:B------:R-:W-:Y:S01]  /*0100*/  UMOV UR16, 0x14761f65 ;  /* 0x14761f6500107882 */ /* 0x000fe20000000000 */
[----:B------:R-:W1:Y:S01]  /*0110*/  S2UR UR5, SR_CTAID.Y ;  /* 0x00000000000579c3 */ /* 0x000e620000002600 */
[----:B------:R-:W-:Y:S01]  /*0120*/  UMOV UR17, 0x3f2a01a0 ;  /* 0x3f2a01a000117882 */ /* 0x000fe20000000000 */
[----:B------:R-:W-:Y:S01]  /*0130*/  UMOV UR18, 0x1852b7af ;  /* 0x1852b7af00127882 */ /* 0x000fe20000000000 */
[----:B------:R-:W-:Y:S01]  /*0140*/  UMOV UR19, 0x3f56c16c ;  /* 0x3f56c16c00137882 */ /* 0x000fe20000000000 */
[----:B------:R-:W-:Y:S01]  /*0150*/  UMOV UR20, 0x11122322 ;  /* 0x1112232200147882 */ /* 0x000fe20000000000 */
[----:B------:R-:W-:Y:S01]  /*0160*/  UMOV UR21, 0x3f811111 ;  /* 0x3f81111100157882 */ /* 0x000fe20000000000 */
[----:B------:R-:W-:Y:S01]  /*0170*/  UMOV UR22, 0x555502a1 ;  /* 0x555502a100167882 */ /* 0x000fe20000000000 */
[----:B------:R-:W-:Y:S01]  /*0180*/  UMOV UR23, 0x3fa55555 ;  /* 0x3fa5555500177882 */ /* 0x000fe20000000000 */
[----:B0-----:R-:W-:Y:S01]  /*0190*/  IABS R11, R2 ;  /* 0x00000002000b7213 */ /* 0x001fe20000000000 */
[----:B------:R-:W1:Y:S01]  /*01a0*/  LDC R3, c[0x0][0x364] ;  /* 0x0000d900ff037b82 */ /* 0x000e620000000800 */
[----:B------:R-:W-:Y:S01]  /*01b0*/  UMOV UR24, 0x55555511 ;  /* 0x5555551100187882 */ /* 0x000fe20000000000 */
[----:B------:R-:W-:Y:S01]  /*01c0*/  UMOV UR25, 0x3fc55555 ;  /* 0x3fc5555500197882 */ /* 0x000fe20000000000 */
[----:B------:R-:W0:Y:S01]  /*01d0*/  I2F.RP R5, R11 ;  /* 0x0000000b00057306 */ /* 0x000e220000209400 */
[----:B------:R-:W-:Y:S01]  /*01e0*/  UMOV UR26, 0xb ;  /* 0x0000000b001a7882 */ /* 0x000fe20000000000 */
[----:B------:R-:W-:Y:S01]  /*01f0*/  UMOV UR27, 0x3fe00000 ;  /* 0x3fe00000001b7882 */ /* 0x000fe20000000000 */
[----:B------:R-:W-:Y:S01]  /*0200*/  VIADD R24, R2, 0xffffffff ;  /* 0xffffffff02187836 */ /* 0x000fe20000000000 */
[----:B------:R-:W-:Y:S01]  /*0210*/  BSSY.RECONVERGENT B0, `(.L_x_52) ;  /* 0x000005c000007945 */ /* 0x000fe20003800200 */
[----:B------:R-:W4:Y:S03]  /*0220*/  S2UR UR4, SR_CTAID.X ;  /* 0x00000000000479c3 */ /* 0x000f260000002500 */
[----:B0-----:R-:W0:Y:S01]  /*0230*/  MUFU.RCP R5, R5 ;  /* 0x0000000500057308 */ /* 0x001e220000001000 */
[----:B-1----:R-:W-:Y:S01]  /*0240*/  IMAD R3, R3, UR5, R4 ;  /* 0x0000000503037c24 */ /* 0x002fe2000f8e0204 */
[----:B------:R-:W-:Y:S01]  /*0250*/  UMOV UR5, 0x3fe62e42 ;  /* 0x3fe62e4200057882 */ /* 0x000fe20000000000 */
[----:B---3--:R-:W-:-:S02]  /*0260*/  IMAD R4, R22, R4, R23 ;  /* 0x0000000416047224 */ /* 0x008fc400078e0217 */
[----:B------:R-:W-:Y:S02]  /*0270*/  IMAD R0, R3, R2, RZ ;  /* 0x0000000203007224 */ /* 0x000fe400078e02ff */
[----:B----4-:R-:W-:-:S03]  /*0280*/  IMAD R3, R22, UR4, R23 ;  /* 0x0000000416037c24 */ /* 0x010fc6000f8e0217 */
[----:B------:R-:W-:Y:S01]  /*0290*/  LEA.HI R0, R0, R0, RZ, 0x1 ;  /* 0x0000000000007211 */ /* 0x000fe200078f08ff */
[----:B------:R-:W-:Y:S01]  /*02a0*/  UMOV UR4, 0xfefa39ef ;  /* 0xfefa39ef00047882 */ /* 0x000fe20000000000 */
[----:B0-----:R-:W-:Y:S02]  /*02b0*/  VIADD R6, R5, 0xffffffe ;  /* 0x0ffffffe05067836 */ /* 0x001fe40000000000 */
[----:B------:R-:W-:Y:S02]  /*02c0*/  LEA.HI.SX32 R3, R0, R3, 0x1f ;  /* 0x0000000300037211 */ /* 0x000fe400078ffaff */
[----:B------:R0:W1:Y:S02]  /*02d0*/  F2I.FTZ.U32.TRUNC.NTZ R7, R6 ;  /* 0x0000000600077305 */ /* 0x000064000021f000 */
[----:B------:R-:W-:Y:S01]  /*02e0*/  SHF.L.U32 R9, R3, 0x1, RZ ;  /* 0x0000000103097819 */ /* 0x000fe200000006ff */
[----:B0-----:R-:W-:Y:S02]  /*02f0*/  IMAD.MOV.U32 R6, RZ, RZ, RZ ;  /* 0x000000ffff067224 */ /* 0x001fe400078e00ff */
[----:B-1----:R-:W-:-:S04]  /*0300*/  IMAD.MOV R8, RZ, RZ, -R7 ;  /* 0x000000ffff087224 */ /* 0x002fc800078e0a07 */
[----:B------:R-:W-:-:S04]  /*0310*/  IMAD.MOV.U32 R0, RZ, RZ, R8 ;  /* 0x000000ffff007224 */ /* 0x000fc800078e0008 */
[----:B------:R-:W-:Y:S01]  /*0320*/  IMAD R5, R0, R11, RZ ;  /* 0x0000000b00057224 */ /* 0x000fe200078e02ff */
[----:B------:R-:W-:-:S03]  /*0330*/  IABS R0, R9 ;  /* 0x0000000900007213 */ /* 0x000fc60000000000 */
[----:B------:R-:W-:-:S06]  /*0340*/  IMAD.HI.U32 R6, R7, R5, R6 ;  /* 0x0000000507067227 */ /* 0x000fcc00078e0006 */
[----:B------:R-:W-:-:S04]  /*0350*/  IMAD.HI.U32 R5, R6, R0, RZ ;  /* 0x0000000006057227 */ /* 0x000fc800078e00ff */
[----:B------:R-:W-:-:S04]  /*0360*/  IMAD.MOV R6, RZ, RZ, -R5 ;  /* 0x000000ffff067224 */ /* 0x000fc800078e0a05 */
[----:B------:R-:W-:-:S05]  /*0370*/  IMAD R0, R11, R6, R0 ;  /* 0x000000060b007224 */ /* 0x000fca00078e0200 */
[----:B------:R-:W-:-:S13]  /*0380*/  ISETP.GT.U32.AND P2, PT, R11, R0, PT ;  /* 0x000000000b00720c */ /* 0x000fda0003f44070 */
[-C--:B------:R-:W-:Y:S01]  /*0390*/  @!P2 IADD3 R0, PT, PT, R0, -R11.reuse, RZ ;  /* 0x8000000b0000a210 */ /* 0x080fe20007ffe0ff */
[----:B------:R-:W-:Y:S01]  /*03a0*/  @!P2 VIADD R5, R5, 0x1 ;  /* 0x000000010505a836 */ /* 0x000fe20000000000 */
[----:B------:R-:W-:Y:S02]  /*03b0*/  ISETP.NE.AND P2, PT, R2, RZ, PT ;  /* 0x000000ff0200720c */ /* 0x000fe40003f45270 */
[----:B------:R-:W-:Y:S02]  /*03c0*/  ISETP.GE.U32.AND P0, PT, R0, R11, PT ;  /* 0x0000000b0000720c */ /* 0x000fe40003f06070 */
[----:B------:R-:W-:-:S04]  /*03d0*/  LOP3.LUT R0, R9, R2, RZ, 0x3c, !PT ;  /* 0x0000000209007212 */ /* 0x000fc800078e3cff */
[----:B------:R-:W-:-:S07]  /*03e0*/  ISETP.GE.AND P1, PT, R0, RZ, PT ;  /* 0x000000ff0000720c */ /* 0x000fce0003f26270 */
[----:B------:R-:W-:-:S06]  /*03f0*/  @P0 VIADD R5, R5, 0x1 ;  /* 0x0000000105050836 */ /* 0x000fcc0000000000 */
[----:B------:R-:W-:Y:S02]  /*0400*/  @!P1 IADD3 R5, PT, PT, -R5, RZ, RZ ;  /* 0x000000ff05059210 */ /* 0x000fe40007ffe1ff */
[----:B------:R-:W-:-:S04]  /*0410*/  @!P2 LOP3.LUT R5, RZ, R2, RZ, 0x33, !PT ;  /* 0x00000002ff05a212 */ /* 0x000fc800078e33ff */
[----:B------:R-:W2:Y:S01]  /*0420*/  I2F.F64 R14, R5 ;  /* 0x00000005000e7312 */ /* 0x000ea20000201c00 */
[----:B------:R-:W-:-:S04]  /*0430*/  IMAD.MOV R0, RZ, RZ, -R5 ;  /* 0x000000ffff007224 */ /* 0x000fc800078e0a05 */
[----:B------:R-:W-:-:S04]  /*0440*/  IMAD R0, R2, R0, R9 ;  /* 0x0000000002007224 */ /* 0x000fc800078e0209 */
[----:B------:R-:W-:-:S05]  /*0450*/  IMAD.IADD R13, R5, 0x1, R0 ;  /* 0x00000001050d7824 */ /* 0x000fca00078e0200 */
[----:B------:R-:W-:Y:S01]  /*0460*/  LEA.HI R6, R13, R13, RZ, 0x1 ;  /* 0x0000000d0d067211 */ /* 0x000fe200078f08ff */
[----:B--2---:R-:W-:-:S03]  /*0470*/  DMUL R14, R14, UR6 ;  /* 0x000000060e0e7c28 */ /* 0x004fc60008000000 */
[----:B------:R-:W-:-:S04]  /*0480*/  LOP3.LUT R6, R6, 0xfffffffe, RZ, 0xc0, !PT ;  /* 0xfffffffe06067812 */ /* 0x000fc800078ec0ff */
[----:B------:R-:W-:Y:S01]  /*0490*/  IADD3 R25, PT, PT, R0, R13, -R6 ;  /* 0x0000000d00197210 */ /* 0x000fe20007ffe806 */
[----:B------:R-:W-:-:S03]  /*04a0*/  VIADD R13, R13, 0x1 ;  /* 0x000000010d0d7836 */ /* 0x000fc60000000000 */
[----:B------:R-:W0:Y:S01]  /*04b0*/  I2F.F64 R10, R25 ;  /* 0x00000019000a7312 */ /* 0x000e220000201c00 */
[----:B------:R-:W-:Y:S02]  /*04c0*/  ISETP.NE.AND P0, PT, R25, R24, PT ;  /* 0x000000181900720c */ /* 0x000fe40003f05270 */
[-C--:B------:R-:W-:Y:S02]  /*04d0*/  LEA.HI R12, R13, R13.reuse, RZ, 0x1 ;  /* 0x0000000d0d0c7211 */ /* 0x080fe400078f08ff */
[----:B------:R-:W-:Y:S02]  /*04e0*/  ISETP.NE.AND P0, PT, R25, RZ, P0 ;  /* 0x000000ff1900720c */ /* 0x000fe40000705270 */
[----:B------:R-:W-:Y:S02]  /*04f0*/  LOP3.LUT R12, R12, 0xfffffffe, RZ, 0xc0, !PT ;  /* 0xfffffffe0c0c7812 */ /* 0x000fe400078ec0ff */
[----:B------:R-:W-:Y:S02]  /*0500*/  ISETP.NE.AND P0, PT, R5, RZ, P0 ;  /* 0x000000ff0500720c */ /* 0x000fe40000705270 */
[----:B------:R-:W-:-:S02]  /*0510*/  IADD3 R0, PT, PT, R0, R13, -R12 ;  /* 0x0000000d00007210 */ /* 0x000fc40007ffe80c */
[----:B------:R-:W-:Y:S01]  /*0520*/  ISETP.NE.AND P0, PT, R5, R24, P0 ;  /* 0x000000180500720c */ /* 0x000fe20000705270 */
[----:B0-----:R-:W-:Y:S01]  /*0530*/  DMUL R10, R10, UR6 ;  /* 0x000000060a0a7c28 */ /* 0x001fe20008000000 */
[----:B------:R-:W0:Y:S07]  /*0540*/  I2F.F64 R12, R0 ;  /* 0x00000000000c7312 */ /* 0x000e2e0000201c00 */
[C-C-:B------:R-:W-:Y:S02]  /*0550*/  DADD R6, R10.reuse, -R14.reuse ;  /* 0x000000000a067229 */ /* 0x140fe4000000080e */
[----:B------:R-:W-:-:S06]  /*0560*/  DADD R16, R10, -R14 ;  /* 0x000000000a107229 */ /* 0x000fcc000000080e */
[----:B------:R-:W-:Y:S02]  /*0570*/  DFMA R20, R6, R20, 6.75539944105574400000e+15 ;  /* 0x433800000614742b */ /* 0x000fe40000000014 */
[----:B0-----:R-:W-:Y:S02]  /*0580*/  DMUL R12, R12, UR6 ;  /* 0x000000060c0c7c28 */ /* 0x001fe40008000000 */
[----:B------:R-:W-:-:S04]  /*0590*/  FSETP.GEU.AND P1, PT, |R17|, 4.1917929649353027344, PT ;  /* 0x4086232b1100780b */ /* 0x000fc80003f2e200 */
[----:B------:R-:W-:-:S08]  /*05a0*/  DADD R18, R20, -6.75539944105574400000e+15 ;  /* 0xc338000014127429 */ /* 0x000fd00000000000 */
[----:B------:R-:W-:Y:S01]  /*05b0*/  DFMA R6, R18, -UR4, R6 ;  /* 0x8000000412067c2b */ /* 0x000fe20008000006 */
[----:B------:R-:W0:Y:S01]  /*05c0*/  S2UR UR5, SR_CgaCtaId ;  /* 0x00000000000579c3 */ /* 0x000e220000008800 */
[----:B------:R-:W-:-:S06]  /*05d0*/  UMOV UR4, 0x400 ;  /* 0x0000040000047882 */ /* 0x000fcc0000000000 */
[----:B------:R-:W-:Y:S01]  /*05e0*/  DFMA R18, R18, -UR8, R6 ;  /* 0x8000000812127c2b */ /* 0x000fe20008000006 */
[----:B------:R-:W-:Y:S01]  /*05f0*/  IMAD.MOV.U32 R6, RZ, RZ, -0x35dec16 ;  /* 0xfca213eaff067424 */ /* 0x000fe200078e00ff */
[----:B------:R-:W-:-:S06]  /*0600*/  MOV R7, 0x3e928af3 ;  /* 0x3e928af300077802 */ /* 0x000fcc0000000f00 */
[----:B------:R-:W-:-:S08]  /*0610*/  DFMA R8, R18, UR10, R6 ;  /* 0x0000000a12087c2b */ /* 0x000fd00008000006 */
[----:B------:R-:W-:Y:S01]  /*0620*/  DFMA R8, R18, R8, UR12 ;  /* 0x0000000c12087e2b */ /* 0x000fe20008000008 */
[----:B0-----:R-:W-:-:S06]  /*0630*/  ULEA UR4, UR5, UR4, 0x18 ;  /* 0x0000000405047291 */ /* 0x001fcc000f8ec0ff */
[----:B------:R-:W-:Y:S01]  /*0640*/  LEA R4, R4, UR4, 0x3 ;  /* 0x0000000404047c11 */ /* 0x000fe2000f8e18ff */
[----:B------:R-:W-:-:S08]  /*0650*/  DFMA R8, R18, R8, UR14 ;  /* 0x0000000e12087e2b */ /* 0x000fd00008000008 */
[----:B------:R-:W-:-:S08]  /*0660*/  DFMA R8, R18, R8, UR16 ;  /* 0x0000001012087e2b */ /* 0x000fd00008000008 */
[----:B------:R-:W-:-:S08]  /*0670*/  DFMA R8, R18, R8, UR18 ;  /* 0x0000001212087e2b */ /* 0x000fd00008000008 */
[----:B------:R-:W-:-:S08]  /*0680*/  DFMA R8, R18, R8, UR20 ;  /* 0x0000001412087e2b */ /* 0x000fd00008000008 */
[----:B------:R-:W-:-:S08]  /*0690*/  DFMA R8, R18, R8, UR22 ;  /* 0x0000001612087e2b */ /* 0x000fd00008000008 */
[----:B------:R-:W-:-:S08]  /*06a0*/  DFMA R8, R18, R8, UR24 ;  /* 0x0000001812087e2b */ /* 0x000fd00008000008 */
        /* <DEDUP_REMOVED lines=12> */
[----:B------:R-:W-:-:S04]  /*0770*/  @!P2 SHF.R.S32.HI R21, RZ, 0x1, R21 ;  /* 0x00000001ff15a819 */ /* 0x000fc80000011415 */
[----:B------:R-:W-:Y:S01]  /*0780*/  @!P2 LEA R19, R21, R19, 0x14 ;  /* 0x000000131513a211 */ /* 0x000fe200078ea0ff */
[----:B------:R-:W-:-:S05]  /*0790*/  @!P2 IMAD.IADD R16, R20, 0x1, -R21 ;  /* 0x000000011410a824 */ /* 0x000fca00078e0a15 */
[----:B------:R-:W-:Y:S01]  /*07a0*/  @!P2 LEA R17, R16, 0x3ff00000, 0x14 ;  /* 0x3ff000001011a811 */ /* 0x000fe200078ea0ff */
[----:B------:R-:W-:-:S06]  /*07b0*/  @!P2 IMAD.MOV.U32 R16, RZ, RZ, RZ ;  /* 0x000000ffff10a224 */ /* 0x000fcc00078e00ff */
[----:B------:R-:W-:-:S11]  /*07c0*/  @!P2 DMUL R8, R18, R16 ;  /* 0x000000101208a228 */ /* 0x000fd60000000000 */
.L_x_53:
[----:B------:R-:W-:Y:S05]  /*07d0*/  BSYNC.RECONVERGENT B0 ;  /* 0x0000000000007941 */ /* 0x000fea0003800200 */
.L_x_52:
[----:B------:R-:W-:Y:S01]  /*07e0*/  DADD R18, -R10, 1 ;  /* 0x3ff000000a127429 */ /* 0x000fe20000000100 */
[----:B------:R-:W0:Y:S01]  /*07f0*/  LDC.64 R20, c[0x0][0x3f8] ;  /* 0x0000fe00ff147b82 */ /* 0x000e220000000a00 */
[----:B------:R-:W-:Y:S01]  /*0800*/  DADD R16, -R14, 1 ;  /* 0x3ff000000e107429 */ /* 0x000fe20000000100 */
[----:B------:R-:W1:Y:S01]  /*0810*/  LDCU.64 UR4, c[0x0][0x358] ;  /* 0x00006b00ff0477ac */ /* 0x000e620008000a00 */
[----:B------:R-:W-:Y:S01]  /*0820*/  IMAD R25, R5, R2, R25 ;  /* 0x0000000205197224 */ /* 0x000fe200078e0219 */
[----:B------:R2:W-:Y:S01]  /*0830*/  STS.64 [R4], RZ ;  /* 0x000000ff04007388 */ /* 0x0005e20000000a00 */
[----:B------:R-:W-:Y:S01]  /*0840*/  BSSY.RECONVERGENT B0, `(.L_x_54) ;  /* 0x0000017000007945 */ /* 0x000fe20003800200 */
[----:B------:R-:W-:Y:S01]  /*0850*/  @!P0 CS2R R26, SRZ ;  /* 0x00000000001a8805 */ /* 0x000fe2000001ff00 */
[----:B------:R-:W-:Y:S01]  /*0860*/  DMUL R18, R10, R18 ;  /* 0x000000120a127228 */ /* 0x000fe20000000000 */
[----:B------:R-:W3:Y:S07]  /*0870*/  @!P0 LDC.64 R22, c[0x0][0x3e8] ;  /* 0x0000fa00ff168b82 */ /* 0x000eee0000000a00 */
[----:B------:R-:W-:-:S08]  /*0880*/  DMUL R18, R14, R18 ;  /* 0x000000120e127228 */ /* 0x000fd00000000000 */
[----:B------:R-:W-:Y:S01]  /*0890*/  DMUL R18, R16, R18 ;  /* 0x0000001210127228 */ /* 0x000fe20000000000 */
[----:B0-----:R-:W-:-:S07]  /*08a0*/  IMAD.WIDE R28, R25, 0x8, R20 ;  /* 0x00000008191c7825 */ /* 0x001fce00078e0214 */
[----:B------:R-:W-:Y:S01]  /*08b0*/  DMUL R18, R18, R8 ;  /* 0x0000000812127228 */ /* 0x000fe20000000000 */
[----:B---3--:R-:W-:-:S06]  /*08c0*/  @!P0 IMAD.WIDE R22, R3, 0x8, R22 ;  /* 0x0000000803168825 */ /* 0x008fcc00078e0216 */
[----:B-1----:R2:W-:Y:S04]  /*08d0*/  STG.E.64 desc[UR4][R28.64], R18 ;  /* 0x000000121c007986 */ /* 0x0025e8000c101b04 */
[----:B------:R2:W-:Y:S01]  /*08e0*/  @!P0 STG.E.64 desc[UR4][R22.64], R18 ;  /* 0x0000001216008986 */ /* 0x0005e2000c101b04 */
[----:B------:R-:W-:Y:S05]  /*08f0*/  @!P0 BRA `(.L_x_55) ;  /* 0x00000000002c8947 */ /* 0x000fea0003800000 */
[----:B--2---:R-:W0:Y:S01]  /*0900*/  LDC.64 R18, c[0x0][0x3e8] ;  /* 0x0000fa00ff127b82 */ /* 0x004e220000000a00 */
[----:B------:R-:W-:-:S08]  /*0910*/  DADD R26, R10, R10 ;  /* 0x000000000a1a7229 */ /* 0x000fd0000000000a */
[----:B------:R-:W-:-:S08]  /*0920*/  DADD R22, R14, -R26 ;  /* 0x000000000e167229 */ /* 0x000fd0000000081a */
[----:B------:R-:W-:Y:S02]  /*0930*/  DFMA R22, R10, R14, R22 ;  /* 0x0000000e0a16722b */ /* 0x000fe40000000016 */
[----:B------:R-:W-:Y:S01]  /*0940*/  DADD R10, R14, -1 ;  /* 0xbff000000e0a7429 */ /* 0x000fe20000000000 */
[----:B0-----:R-:W-:-:S05]  /*0950*/  IMAD.WIDE R18, R3, 0x8, R18 ;  /* 0x0000000803127825 */ /* 0x001fca00078e0212 */
[----:B------:R-:W-:Y:S02]  /*0960*/  DADD R22, R22, 2 ;  /* 0x4000000016167429 */ /* 0x000fe40000000000 */
[----:B------:R-:W-:Y:S01]  /*0970*/  DMUL R10, R26, R10 ;  /* 0x0000000a1a0a7228 */ /* 0x000fe20000000000 */
[----:B------:R0:W-:Y:S07]  /*0980*/  STG.E.64 desc[UR4][R18.64], RZ ;  /* 0x000000ff12007986 */ /* 0x0001ee000c101b04 */
[----:B------:R-:W-:-:S08]  /*0990*/  DMUL R10, R10, R22 ;  /* 0x000000160a0a7228 */ /* 0x000fd00000000000 */
[----:B0-----:R-:W-:-:S11]  /*09a0*/  DMUL R26, R10, R8 ;  /* 0x000000080a1a7228 */ /* 0x001fd60000000000 */
.L_x_55:
[----:B------:R-:W-:Y:S05]  /*09b0*/  BSYNC.RECONVERGENT B0 ;  /* 0x0000000000007941 */ /* 0x000fea0003800200 */
.L_x_54:
[----:B------:R-:W0:Y:S01]  /*09c0*/  LDC.64 R10, c[0x0][0x3e0] ;  /* 0x0000f800ff0a7b82 */ /* 0x000e220000000a00 */
[----:B------:R-:W1:Y:S01]  /*09d0*/  LDCU.64 UR6, c[0x0][0x3d0] ;  /* 0x00007a00ff0677ac */ /* 0x000e620008000a00 */
[----:B--2---:R-:W-:Y:S01]  /*09e0*/  DADD R18, -R14, R12 ;  /* 0x000000000e127229 */ /* 0x004fe2000000010c */
[----:B------:R-:W-:Y:S01]  /*09f0*/  SHF.R.S32.HI R4, RZ, 0x1f, R3 ;  /* 0x0000001fff047819 */ /* 0x000fe20000011403 */
[----:B------:R-:W-:Y:S01]  /*0a00*/  BSSY.RECONVERGENT B0, `(.L_x_56) ;  /* 0x000002b000007945 */ /* 0x000fe20003800200 */
[----:B-1----:R-:W-:Y:S01]  /*0a10*/  LEA R8, P0, R3, UR6, 0x3 ;  /* 0x0000000603087c11 */ /* 0x002fe2000f8018ff */
[----:B------:R-:W-:-:S03]  /*0a20*/  UMOV UR6, 0xfefa39ef ;  /* 0xfefa39ef00067882 */ /* 0x000fc60000000000 */
[----:B------:R-:W-:Y:S01]  /*0a30*/  LEA.HI.X R9, R3, UR7, R4, 0x3, P0 ;  /* 0x0000000703097c11 */ /* 0x000fe200080f1c04 */
[----:B0-----:R-:W-:Y:S01]  /*0a40*/  IMAD.WIDE R22, R25, 0x8, R10 ;  /* 0x0000000819167825 */ /* 0x001fe200078e020a */
[----:B------:R-:W-:Y:S01]  /*0a50*/  UMOV UR7, 0x3fe62e42 ;  /* 0x3fe62e4200077882 */ /* 0x000fe20000000000 */
[----:B------:R-:W-:-:S03]  /*0a60*/  FSETP.GEU.AND P0, PT, |R19|, 4.1917929649353027344, PT ;  /* 0x4086232b1300780b */ /* 0x000fc60003f0e200 */
[----:B------:R0:W-:Y:S04]  /*0a70*/  STG.E.64 desc[UR4][R22.64], R26 ;  /* 0x0000001a16007986 */ /* 0x0001e8000c101b04 */
[----:B------:R1:W-:Y:S01]  /*0a80*/  STG.E.64 desc[UR4][R8.64], R26 ;  /* 0x0000001a08007986 */ /* 0x0003e2000c101b04 */
[----:B0-----:R-:W-:Y:S01]  /*0a90*/  IMAD.MOV.U32 R22, RZ, RZ, 0x652b82fe ;  /* 0x652b82feff167424 */ /* 0x001fe200078e00ff */
[----:B------:R-:W-:-:S06]  /*0aa0*/  MOV R23, 0x3ff71547 ;  /* 0x3ff7154700177802 */ /* 0x000fcc0000000f00 */
[----:B------:R-:W-:-:S08]  /*0ab0*/  DFMA R22, R18, R22, 6.75539944105574400000e+15 ;  /* 0x433800001216742b */ /* 0x000fd00000000016 */
[----:B-1----:R-:W-:-:S08]  /*0ac0*/  DADD R8, R22, -6.75539944105574400000e+15 ;  /* 0xc338000016087429 */ /* 0x002fd00000000000 */
[----:B------:R-:W-:-:S08]  /*0ad0*/  DFMA R28, R8, -UR6, R18 ;  /* 0x80000006081c7c2b */ /* 0x000fd00008000012 */
[----:B------:R-:W-:-:S08]  /*0ae0*/  DFMA R28, R8, -UR8, R28 ;  /* 0x80000008081c7c2b */ /* 0x000fd0000800001c */
[----:B------:R-:W-:-:S08]  /*0af0*/  DFMA R6, R28, UR10, R6 ;  /* 0x0000000a1c067c2b */ /* 0x000fd00008000006 */
[----:B------:R-:W-:-:S08]  /*0b00*/  DFMA R6, R28, R6, UR12 ;  /* 0x0000000c1c067e2b */ /* 0x000fd00008000006 */
[----:B------:R-:W-:-:S08]  /*0b10*/  DFMA R6, R28, R6, UR14 ;  /* 0x0000000e1c067e2b */ /* 0x000fd00008000006 */
[----:B------:R-:W-:-:S08]  /*0b20*/  DFMA R6, R28, R6, UR16 ;  /* 0x000000101c067e2b */ /* 0x000fd00008000006 */
[----:B------:R-:W-:-:S08]  /*0b30*/  DFMA R6, R28, R6, UR18 ;  /* 0x000000121c067e2b */ /* 0x000fd00008000006 */
[----:B------:R-:W-:-:S08]  /*0b40*/  DFMA R6, R28, R6, UR20 ;  /* 0x000000141c067e2b */ /* 0x000fd00008000006 */
[----:B------:R-:W-:Y:S01]  /*0b50*/  DFMA R26, R28, R6, UR22 ;  /* 0x000000161c1a7e2b */ /* 0x000fe20008000006 */
[----:B------:R-:W-:-:S04]  /*0b60*/  LEA.HI R6, R2, R2, RZ, 0x1 ;  /* 0x0000000202067211 */ /* 0x000fc800078f08ff */
[----:B------:R-:W-:-:S03]  /*0b70*/  SHF.R.S32.HI R6, RZ, 0x1, R6 ;  /* 0x00000001ff067819 */ /* 0x000fc60000011406 */
[----:B------:R-:W-:-:S08]  /*0b80*/  DFMA R26, R28, R26, UR24 ;  /* 0x000000181c1a7e2b */ /* 0x000fd0000800001a */
[----:B------:R-:W-:-:S08]  /*0b90*/  DFMA R26, R28, R26, UR26 ;  /* 0x0000001a1c1a7e2b */ /* 0x000fd0000800001a */
[----:B------:R-:W-:-:S08]  /*0ba0*/  DFMA R26, R28, R26, 1 ;  /* 0x3ff000001c1a742b */ /* 0x000fd0000000001a */
[----:B------:R-:W-:-:S10]  /*0bb0*/  DFMA R26, R28, R26, 1 ;  /* 0x3ff000001c1a742b */ /* 0x000fd4000000001a */
[----:B------:R-:W-:Y:S02]  /*0bc0*/  IMAD R9, R22, 0x100000, R27 ;  /* 0x0010000016097824 */ /* 0x000fe400078e021b */
[----:B------:R-:W-:Y:S01]  /*0bd0*/  IMAD.MOV.U32 R8, RZ, RZ, R26 ;  /* 0x000000ffff087224 */ /* 0x000fe200078e001a */
[----:B------:R-:W-:Y:S06]  /*0be0*/  @!P0 BRA `(.L_x_57) ;  /* 0x0000000000308947 */ /* 0x000fec0003800000 */
[----:B------:R-:W-:Y:S01]  /*0bf0*/  FSETP.GEU.AND P1, PT, |R19|, 4.2275390625, PT ;  /* 0x408748001300780b */ /* 0x000fe20003f2e200 */
[C---:B------:R-:W-:Y:S02]  /*0c00*/  DSETP.GEU.AND P0, PT, R18.reuse, RZ, PT ;  /* 0x000000ff1200722a */ /* 0x040fe40003f0e000 */
[----:B------:R-:W-:-:S10]  /*0c10*/  DADD R18, R18, +INF ;  /* 0x7ff0000012127429 */ /* 0x000fd40000000000 */
[----:B------:R-:W-:Y:S02]  /*0c20*/  @!P1 LEA.HI R7, R22, R22, RZ, 0x1 ;  /* 0x0000001616079211 */ /* 0x000fe400078f08ff */
[----:B------:R-:W-:Y:S01]  /*0c30*/  FSEL R8, R18, RZ, P0 ;  /* 0x000000ff12087208 */ /* 0x000fe20000000000 */
[----:B------:R-:W-:Y:S01]  /*0c40*/  @!P1 IMAD.MOV.U32 R18, RZ, RZ, RZ ;  /* 0x000000ffff129224 */ /* 0x000fe200078e00ff */
[----:B------:R-:W-:Y:S02]  /*0c50*/  @!P1 SHF.R.S32.HI R7, RZ, 0x1, R7 ;  /* 0x00000001ff079819 */ /* 0x000fe40000011407 */
[----:B------:R-:W-:Y:S02]  /*0c60*/  FSEL R9, R19, RZ, P0 ;  /* 0x000000ff13097208 */ /* 0x000fe40000000000 */
[----:B------:R-:W-:Y:S01]  /*0c70*/  @!P1 IADD3 R22, PT, PT, R22, -R7, RZ ;  /* 0x8000000716169210 */ /* 0x000fe20007ffe0ff */
[----:B------:R-:W-:-:S03]  /*0c80*/  @!P1 IMAD R27, R7, 0x100000, R27 ;  /* 0x00100000071b9824 */ /* 0x000fc600078e021b */
[----:B------:R-:W-:-:S06]  /*0c90*/  @!P1 LEA R19, R22, 0x3ff00000, 0x14 ;  /* 0x3ff0000016139811 */ /* 0x000fcc00078ea0ff */
[----:B------:R-:W-:-:S11]  /*0ca0*/  @!P1 DMUL R8, R26, R18 ;  /* 0x000000121a089228 */ /* 0x000fd60000000000 */
.L_x_57:
[----:B------:R-:W-:Y:S05]  /*0cb0*/  BSYNC.RECONVERGENT B0 ;  /* 0x0000000000007941 */ /* 0x000fea0003800200 */
.L_x_56:
[----:B------:R-:W-:Y:S01]  /*0cc0*/  IABS R7, R6 ;  /* 0x0000000600077213 */ /* 0x000fe20000000000 */
[----:B------:R-:W-:Y:S01]  /*0cd0*/  DADD R22, -R12, 1 ;  /* 0x3ff000000c167429 */ /* 0x000fe20000000100 */
[C---:B------:R-:W-:Y:S01]  /*0ce0*/  ISETP.NE.AND P0, PT, R0.reuse, R24, PT ;  /* 0x000000180000720c */ /* 0x040fe20003f05270 */
[----:B------:R-:W-:Y:S01]  /*0cf0*/  BSSY.RECONVERGENT B0, `(.L_x_58) ;  /* 0x0000029000007945 */ /* 0x000fe20003800200 */
[----:B------:R-:W0:Y:S02]  /*0d00*/  I2F.RP R26, R7 ;  /* 0x00000007001a7306 */ /* 0x000e240000209400 */
[----:B------:R-:W-:-:S03]  /*0d10*/  ISETP.NE.AND P0, PT, R0, RZ, P0 ;  /* 0x000000ff0000720c */ /* 0x000fc60000705270 */
[----:B------:R-:W-:Y:S01]  /*0d20*/  DMUL R22, R12, R22 ;  /* 0x000000160c167228 */ /* 0x000fe20000000000 */
[----:B------:R-:W-:-:S04]  /*0d30*/  ISETP.NE.AND P0, PT, R5, RZ, P0 ;  /* 0x000000ff0500720c */ /* 0x000fc80000705270 */
[----:B------:R-:W-:-:S03]  /*0d40*/  ISETP.NE.AND P0, PT, R5, R24, P0 ;  /* 0x000000180500720c */ /* 0x000fc60000705270 */
[----:B------:R-:W-:Y:S01]  /*0d50*/  DMUL R22, R14, R22 ;  /* 0x000000160e167228 */ /* 0x000fe20000000000 */
[----:B0-----:R-:W0:Y:S07]  /*0d60*/  MUFU.RCP R26, R26 ;  /* 0x0000001a001a7308 */ /* 0x001e2e0000001000 */
[----:B------:R-:W-:Y:S02]  /*0d70*/  DMUL R16, R16, R22 ;  /* 0x0000001610107228 */ /* 0x000fe40000000000 */
[----:B------:R-:W1:Y:S01]  /*0d80*/  @!P0 LDC.64 R18, c[0x0][0x3f0] ;  /* 0x0000fc00ff128b82 */ /* 0x000e620000000a00 */
[----:B------:R-:W-:-:S02]  /*0d90*/  IABS R22, R6 ;  /* 0x0000000600167213 */ /* 0x000fc40000000000 */
[----:B------:R-:W-:Y:S02]  /*0da0*/  IABS R23, R3 ;  /* 0x0000000300177213 */ /* 0x000fe40000000000 */
[----:B------:R-:W-:Y:S01]  /*0db0*/  IADD3 R22, PT, PT, RZ, -R22, RZ ;  /* 0x80000016ff167210 */ /* 0x000fe20007ffe0ff */
[----:B------:R-:W-:Y:S01]  /*0dc0*/  DMUL R16, R16, R8 ;  /* 0x0000000810107228 */ /* 0x000fe20000000000 */
[----:B0-----:R-:W-:-:S06]  /*0dd0*/  IADD3 R25, PT, PT, R26, 0xffffffe, RZ ;  /* 0x0ffffffe1a197810 */ /* 0x001fcc0007ffe0ff */
[----:B------:R-:W0:Y:S01]  /*0de0*/  F2I.FTZ.U32.TRUNC.NTZ R25, R25 ;  /* 0x0000001900197305 */ /* 0x000e22000021f000 */
[----:B-1----:R-:W-:-:S04]  /*0df0*/  @!P0 IMAD.WIDE R18, R3, 0x8, R18 ;  /* 0x0000000803128825 */ /* 0x002fc800078e0212 */
[----:B0-----:R-:W-:-:S04]  /*0e00*/  IMAD.MOV R24, RZ, RZ, -R25 ;  /* 0x000000ffff187224 */ /* 0x001fc800078e0a19 */
[----:B------:R-:W-:Y:S02]  /*0e10*/  IMAD R27, R24, R7, RZ ;  /* 0x00000007181b7224 */ /* 0x000fe400078e02ff */
[----:B------:R-:W-:-:S04]  /*0e20*/  IMAD.MOV.U32 R24, RZ, RZ, RZ ;  /* 0x000000ffff187224 */ /* 0x000fc800078e00ff */
[----:B------:R-:W-:-:S04]  /*0e30*/  IMAD.HI.U32 R24, R25, R27, R24 ;  /* 0x0000001b19187227 */ /* 0x000fc800078e0018 */
[----:B------:R-:W-:Y:S02]  /*0e40*/  IMAD R25, R5, R2, R0 ;  /* 0x0000000205197224 */ /* 0x000fe400078e0200 */
[----:B------:R-:W-:Y:S02]  /*0e50*/  IMAD.MOV.U32 R0, RZ, RZ, R22 ;  /* 0x000000ffff007224 */ /* 0x000fe400078e0016 */
[----:B------:R-:W-:-:S04]  /*0e60*/  IMAD.WIDE R20, R25, 0x8, R20 ;  /* 0x0000000819147825 */ /* 0x000fc800078e0214 */
[----:B------:R-:W-:Y:S01]  /*0e70*/  IMAD.HI.U32 R24, R24, R23, RZ ;  /* 0x0000001718187227 */ /* 0x000fe200078e00ff */
[----:B------:R0:W-:Y:S03]  /*0e80*/  STG.E.64 desc[UR4][R20.64], R16 ;  /* 0x0000001014007986 */ /* 0x0001e6000c101b04 */
[----:B------:R-:W-:Y:S01]  /*0e90*/  IMAD R0, R24, R0, R23 ;  /* 0x0000000018007224 */ /* 0x000fe200078e0217 */
[----:B------:R0:W-:Y:S01]  /*0ea0*/  @!P0 STG.E.64 desc[UR4][R18.64], R16 ;  /* 0x0000001012008986 */ /* 0x0001e2000c101b04 */
[----:B------:R-:W-:Y:S01]  /*0eb0*/  @!P0 CS2R R22, SRZ ;  /* 0x0000000000168805 */ /* 0x000fe2000001ff00 */
[----:B------:R-:W-:Y:S06]  /*0ec0*/  @!P0 BRA `(.L_x_59) ;  /* 0x00000000002c8947 */ /* 0x000fec0003800000 */
[----:B0-----:R-:W0:Y:S01]  /*0ed0*/  LDC.64 R16, c[0x0][0x3f0] ;  /* 0x0000fc00ff107b82 */ /* 0x001e220000000a00 */
[----:B------:R-:W-:Y:S02]  /*0ee0*/  DADD R18, R12, R12 ;  /* 0x000000000c127229 */ /* 0x000fe4000000000c */
[----:B------:R-:W-:-:S06]  /*0ef0*/  DADD R22, R14, -1 ;  /* 0xbff000000e167429 */ /* 0x000fcc0000000000 */
[----:B------:R-:W-:Y:S02]  /*0f00*/  DADD R20, R14, -R18 ;  /* 0x000000000e147229 */ /* 0x000fe40000000812 */
[----:B------:R-:W-:-:S06]  /*0f10*/  DMUL R22, R22, R18 ;  /* 0x0000001216167228 */ /* 0x000fcc0000000000 */
[----:B------:R-:W-:Y:S01]  /*0f20*/  DFMA R20, R14, R12, R20 ;  /* 0x0000000c0e14722b */ /* 0x000fe20000000014 */
[----:B0-----:R-:W-:-:S07]  /*0f30*/  IMAD.WIDE R16, R3, 0x8, R16 ;  /* 0x0000000803107825 */ /* 0x001fce00078e0210 */
[----:B------:R-:W-:Y:S01]  /*0f40*/  DADD R20, R20, 2 ;  /* 0x4000000014147429 */ /* 0x000fe20000000000 */
[----:B------:R1:W-:Y:S07]  /*0f50*/  STG.E.64 desc[UR4][R16.64], RZ ;  /* 0x000000ff10007986 */ /* 0x0003ee000c101b04 */
[----:B------:R-:W-:-:S08]  /*0f60*/  DMUL R22, R22, R20 ;  /* 0x0000001416167228 */ /* 0x000fd00000000000 */
[----:B-1----:R-:W-:-:S11]  /*0f70*/  DMUL R22, R22, R8 ;  /* 0x0000000816167228 */ /* 0x002fd60000000000 */
.L_x_59:
[----:B------:R-:W-:Y:S05]  /*0f80*/  BSYNC.RECONVERGENT B0 ;  /* 0x0000000000007941 */ /* 0x000fea0003800200 */
.L_x_58:
[----:B------:R-:W-:Y:S01]  /*0f90*/  ISETP.GT.U32.AND P1, PT, R7, R0, PT ;  /* 0x000000000700720c */ /* 0x000fe20003f24070 */
[----:B------:R-:W1:Y:S01]  /*0fa0*/  LDCU.64 UR6, c[0x0][0x3d8] ;  /* 0x00007b00ff0677ac */ /* 0x000e620008000a00 */
[----:B------:R-:W-:Y:S01]  /*0fb0*/  IMAD R2, R2, R2, RZ ;  /* 0x0000000202027224 */ /* 0x000fe200078e02ff */
[----:B------:R-:W-:Y:S01]  /*0fc0*/  LOP3.LUT R12, R3, R6, RZ, 0x3c, !PT ;  /* 0x00000006030c7212 */ /* 0x000fe200078e3cff */
[----:B------:R-:W-:-:S05]  /*0fd0*/  IMAD.WIDE R10, R25, 0x8, R10 ;  /* 0x00000008190a7825 */ /* 0x000fca00078e020a */
[----:B------:R2:W-:Y:S04]  /*0fe0*/  STG.E.64 desc[UR4][R10.64], R22 ;  /* 0x000000160a007986 */ /* 0x0005e8000c101b04 */
[----:B------:R-:W-:Y:S02]  /*0ff0*/  @!P1 IMAD.IADD R0, R0, 0x1, -R7 ;  /* 0x0000000100009824 */ /* 0x000fe400078e0a07 */
[----:B------:R-:W-:Y:S01]  /*1000*/  @!P1 VIADD R24, R24, 0x1 ;  /* 0x0000000118189836 */ /* 0x000fe20000000000 */
[----:B------:R-:W-:Y:S02]  /*1010*/  ISETP.NE.AND P1, PT, R6, RZ, PT ;  /* 0x000000ff0600720c */ /* 0x000fe40003f25270 */
[----:B------:R-:W-:Y:S02]  /*1020*/  ISETP.GE.U32.AND P0, PT, R0, R7, PT ;  /* 0x000000070000720c */ /* 0x000fe40003f06070 */
[----:B-1----:R-:W-:-:S02]  /*1030*/  LEA R8, P2, R3, UR6, 0x3 ;  /* 0x0000000603087c11 */ /* 0x002fc4000f8418ff */
[----:B------:R-:W-:Y:S02]  /*1040*/  IADD3 R7, PT, PT, -R6, RZ, RZ ;  /* 0x000000ff06077210 */ /* 0x000fe40007ffe1ff */
[C---:B------:R-:W-:Y:S02]  /*1050*/  LEA.HI.X R9, R3.reuse, UR7, R4, 0x3, P2 ;  /* 0x0000000703097c11 */ /* 0x040fe400090f1c04 */
[----:B------:R-:W-:Y:S02]  /*1060*/  LEA.HI R2, R2, R7, RZ, 0x1f ;  /* 0x0000000702027211 */ /* 0x000fe400078ff8ff */
[----:B------:R-:W-:Y:S01]  /*1070*/  ISETP.GE.AND P2, PT, R12, RZ, PT ;  /* 0x000000ff0c00720c */ /* 0x000fe20003f46270 */
[----:B------:R2:W-:Y:S02]  /*1080*/  STG.E.64 desc[UR4][R8.64], R22 ;  /* 0x0000001608007986 */ /* 0x0005e4000c101b04 */
[----:B------:R-:W-:Y:S01]  /*1090*/  @P0 VIADD R24, R24, 0x1 ;  /* 0x0000000118180836 */ /* 0x000fe20000000000 */
[----:B------:R-:W-:-:S04]  /*10a0*/  ISETP.GE.AND P0, PT, R3, R2, PT ;  /* 0x000000020300720c */ /* 0x000fc80003f06270 */
[----:B------:R-:W-:-:S05]  /*10b0*/  ISETP.LT.OR P0, PT, R3, R6, P0 ;  /* 0x000000060300720c */ /* 0x000fca0000701670 */
[----:B------:R-:W-:Y:S02]  /*10c0*/  @!P2 IADD3 R24, PT, PT, -R24, RZ, RZ ;  /* 0x000000ff1818a210 */ /* 0x000fe40007ffe1ff */
[----:B------:R-:W-:-:S06]  /*10d0*/  @!P1 LOP3.LUT R24, RZ, R6, RZ, 0x33, !PT ;  /* 0x00000006ff189212 */ /* 0x000fcc00078e33ff */
[----:B--2---:R-:W-:Y:S05]  /*10e0*/  @P0 BRA `(.L_x_60) ;  /* 0x0000000400480947 */ /* 0x004fea0003800000 */
[----:B------:R-:W-:Y:S01]  /*10f0*/  LOP3.LUT R0, R24, 0x1, RZ, 0xc0, !PT ;  /* 0x0000000118007812 */ /* 0x000fe200078ec0ff */
[----:B------:R-:W-:-:S03]  /*1100*/  IMAD R7, R6, R24, RZ ;  /* 0x0000001806077224 */ /* 0x000fc600078e02ff */
[----:B------:R-:W-:Y:S01]  /*1110*/  ISETP.NE.U32.AND P0, PT, R0, 0x1, PT ;  /* 0x000000010000780c */ /* 0x000fe20003f05070 */
[----:B------:R-:W-:-:S12]  /*1120*/  IMAD.IADD R0, R3, 0x1, -R7 ;  /* 0x0000000103007824 */ /* 0x000fd800078e0a07 */
[----:B------:R-:W-:Y:S05]  /*1130*/  @!P0 BRA `(.L_x_61) ;  /* 0x0000000000988947 */ /* 0x000fea0003800000 */
[----:B------:R-:W-:Y:S01]  /*1140*/  ISETP.NE.AND P0, PT, R0, RZ, PT ;  /* 0x000000ff0000720c */ /* 0x000fe20003f05270 */
[----:B------:R-:W-:Y:S01]  /*1150*/  VIADD R5, R6, 0xffffffff ;  /* 0xffffffff06057836 */ /* 0x000fe20000000000 */
[----:B------:R-:W-:Y:S04]  /*1160*/  BSSY.RECONVERGENT B0, `(.L_x_62) ;  /* 0x0000012000007945 */ /* 0x000fe80003800200 */
[----:B------:R-:W-:-:S07]  /*1170*/  ISETP.NE.AND P1, PT, R0, R5, PT ;  /* 0x000000050000720c */ /* 0x000fce0003f25270 */
[----:B------:R-:W-:Y:S06]  /*1180*/  @!P0 BRA `(.L_x_63) ;  /* 0x00000000003c8947 */ /* 0x000fec0003800000 */
[----:B------:R-:W1:Y:S01]  /*1190*/  LDC.64 R4, c[0x0][0x390] ;  /* 0x0000e400ff047b82 */ /* 0x000e620000000a00 */
[----:B0-----:R-:W-:Y:S02]  /*11a0*/  IADD3 R17, PT, PT, R0, R7, -R6 ;  /* 0x0000000700117210 */ /* 0x001fe40007ffe806 */
[----:B------:R-:W-:-:S03]  /*11b0*/  IADD3 R15, PT, PT, R3, -0x1, RZ ;  /* 0xffffffff030f7810 */ /* 0x000fc60007ffe0ff */
[----:B------:R-:W-:Y:S02]  /*11c0*/  IMAD R19, R6, 0x2, R17 ;  /* 0x0000000206137824 */ /* 0x000fe400078e0211 */
[----:B------:R-:W0:Y:S08]  /*11d0*/  LDC.64 R8, c[0x0][0x3a0] ;  /* 0x0000e800ff087b82 */ /* 0x000e300000000a00 */
[----:B------:R-:W2:Y:S08]  /*11e0*/  LDC.64 R10, c[0x0][0x3b0] ;  /* 0x0000ec00ff0a7b82 */ /* 0x000eb00000000a00 */
[----:B------:R-:W3:Y:S01]  /*11f0*/  LDC.64 R12, c[0x0][0x3c0] ;  /* 0x0000f000ff0c7b82 */ /* 0x000ee20000000a00 */
[----:B-1----:R-:W-:-:S05]  /*1200*/  IMAD.WIDE R4, R3, 0x4, R4 ;  /* 0x0000000403047825 */ /* 0x002fca00078e0204 */
[----:B------:R1:W-:Y:S01]  /*1210*/  STG.E desc[UR4][R4.64], R15 ;  /* 0x0000000f04007986 */ /* 0x0003e2000c101904 */
[----:B0-----:R-:W-:-:S05]  /*1220*/  IMAD.WIDE R8, R3, 0x4, R8 ;  /* 0x0000000403087825 */ /* 0x001fca00078e0208 */
[----:B------:R1:W-:Y:S01]  /*1230*/  STG.E desc[UR4][R8.64], R3 ;  /* 0x0000000308007986 */ /* 0x0003e2000c101904 */
[----:B--2---:R-:W-:-:S05]  /*1240*/  IMAD.WIDE R10, R3, 0x4, R10 ;  /* 0x00000004030a7825 */ /* 0x004fca00078e020a */
[----:B------:R1:W-:Y:S01]  /*1250*/  STG.E desc[UR4][R10.64], R17 ;  /* 0x000000110a007986 */ /* 0x0003e2000c101904 */
[----:B---3--:R-:W-:-:S05]  /*1260*/  IMAD.WIDE R12, R3, 0x4, R12 ;  /* 0x00000004030c7825 */ /* 0x008fca00078e020c */
[----:B------:R1:W-:Y:S02]  /*1270*/  STG.E desc[UR4][R12.64], R19 ;  /* 0x000000130c007986 */ /* 0x0003e4000c101904 */
.L_x_63:
[----:B------:R-:W-:Y:S05]  /*1280*/  BSYNC.RECONVERGENT B0 ;  /* 0x0000000000007941 */ /* 0x000fea0003800200 */
.L_x_62:
[----:B------:R-:W-:Y:S05]  /*1290*/  @!P1 EXIT ;  /* 0x000000000000994d */ /* 0x000fea0003800000 */
[----:B-1----:R-:W1:Y:S01]  /*12a0*/  LDC.64 R4, c[0x0][0x398] ;  /* 0x0000e600ff047b82 */ /* 0x002e620000000a00 */
[----:B0-----:R-:W-:Y:S01]  /*12b0*/  IADD3 R17, PT, PT, R0, R7, -R6 ;  /* 0x0000000700117210 */ /* 0x001fe20007ffe806 */
[----:B------:R-:W-:-:S03]  /*12c0*/  VIADD R15, R3, 0x1 ;  /* 0x00000001030f7836 */ /* 0x000fc60000000000 */
[----:B------:R-:W-:-:S03]  /*12d0*/  LEA R19, R6, R17, 0x1 ;  /* 0x0000001106137211 */ /* 0x000fc600078e08ff */
[----:B------:R-:W0:Y:S08]  /*12e0*/  LDC.64 R8, c[0x0][0x3a8] ;  /* 0x0000ea00ff087b82 */ /* 0x000e300000000a00 */
[----:B------:R-:W2:Y:S08]  /*12f0*/  LDC.64 R10, c[0x0][0x3b8] ;  /* 0x0000ee00ff0a7b82 */ /* 0x000eb00000000a00 */
[----:B------:R-:W3:Y:S01]  /*1300*/  LDC.64 R12, c[0x0][0x3c8] ;  /* 0x0000f200ff0c7b82 */ /* 0x000ee20000000a00 */
[----:B-1----:R-:W-:-:S05]  /*1310*/  IMAD.WIDE R4, R3, 0x4, R4 ;  /* 0x0000000403047825 */ /* 0x002fca00078e0204 */
[----:B------:R-:W-:Y:S01]  /*1320*/  STG.E desc[UR4][R4.64], R3 ;  /* 0x0000000304007986 */ /* 0x000fe2000c101904 */
[----:B0-----:R-:W-:-:S05]  /*1330*/  IMAD.WIDE R6, R3, 0x4, R8 ;  /* 0x0000000403067825 */ /* 0x001fca00078e0208 */
[----:B------:R-:W-:Y:S01]  /*1340*/  STG.E desc[UR4][R6.64], R15 ;  /* 0x0000000f06007986 */ /* 0x000fe2000c101904 */
[----:B--2---:R-:W-:-:S05]  /*1350*/  IMAD.WIDE R8, R3, 0x4, R10 ;  /* 0x0000000403087825 */ /* 0x004fca00078e020a */
[----:B------:R-:W-:Y:S01]  /*1360*/  STG.E desc[UR4][R8.64], R17 ;  /* 0x0000001108007986 */ /* 0x000fe2000c101904 */
[----:B---3--:R-:W-:-:S05]  /*1370*/  IMAD.WIDE R10, R3, 0x4, R12 ;  /* 0x00000004030a7825 */ /* 0x008fca00078e020c */
[----:B------:R-:W-:Y:S01]  /*1380*/  STG.E desc[UR4][R10.64], R19 ;  /* 0x000000130a007986 */ /* 0x000fe2000c101904 */
[----:B------:R-:W-:Y:S05]  /*1390*/  EXIT ;  /* 0x000000000000794d */ /* 0x000fea0003800000 */
.L_x_61:
[----:B------:R-:W-:Y:S01]  /*13a0*/  VIADD R9, R6, 0xffffffff ;  /* 0xffffffff06097836 */ /* 0x000fe20000000000 */
[----:B------:R-:W-:Y:S01]  /*13b0*/  BSSY.RECONVERGENT B0, `(.L_x_64) ;  /* 0x0000014000007945 */ /* 0x000fe20003800200 */
[----:B------:R-:W-:-:S03]  /*13c0*/  ISETP.NE.AND P1, PT, R0, RZ, PT ;  /* 0x000000ff0000720c */ /* 0x000fc60003f25270 */
[----:B------:R-:W-:-:S13]  /*13d0*/  ISETP.NE.AND P0, PT, R0, R9, PT ;  /* 0x000000090000720c */ /* 0x000fda0003f05270 */
[----:B------:R-:W-:Y:S05]  /*13e0*/  @!P0 BRA `(.L_x_65) ;  /* 0x0000000000408947 */ /* 0x000fea0003800000 */
[----:B------:R-:W1:Y:S01]  /*13f0*/  LDC.64 R12, c[0x0][0x390] ;  /* 0x0000e400ff0c7b82 */ /* 0x000e620000000a00 */
[--C-:B------:R-:W-:Y:S01]  /*1400*/  IMAD R5, R5, R6, R6.reuse ;  /* 0x0000000605057224 */ /* 0x100fe200078e0206 */
[----:B0-----:R-:W-:Y:S01]  /*1410*/  IADD3 R19, PT, PT, R0, R7, -R6 ;  /* 0x0000000700137210 */ /* 0x001fe20007ffe806 */
[----:B------:R-:W-:-:S03]  /*1420*/  VIADD R17, R3, 0x1 ;  /* 0x0000000103117836 */ /* 0x000fc60000000000 */
[----:B------:R-:W-:Y:S02]  /*1430*/  IADD3 R5, PT, PT, R0, R5, RZ ;  /* 0x0000000500057210 */ /* 0x000fe40007ffe0ff */
        /* <DEDUP_REMOVED lines=11> */
.L_x_65:
[----:B------:R-:W-:Y:S05]  /*14f0*/  BSYNC.RECONVERGENT B0 ;  /* 0x0000000000007941 */ /* 0x000fea0003800200 */
.L_x_64:
[----:B------:R-:W-:Y:S05]  /*1500*/  @!P1 EXIT ;  /* 0x000000000000994d */ /* 0x000fea0003800000 */
[----:B-1----:R-:W1:Y:S01]  /*1510*/  LDC.64 R4, c[0x0][0x398] ;  /* 0x0000e600ff047b82 */ /* 0x002e620000000a00 */
[----:B------:R-:W-:Y:S01]  /*1520*/  IADD3 R15, PT, PT, R0, R7, -R6 ;  /* 0x00000007000f7210 */ /* 0x000fe20007ffe806 */
[----:B------:R-:W-:-:S03]  /*1530*/  VIADD R7, R3, 0xffffffff ;  /* 0xffffffff03077836 */ /* 0x000fc60000000000 */
[----:B0-----:R-:W-:-:S03]  /*1540*/  LEA R17, R6, R15, 0x1 ;  /* 0x0000000f06117211 */ /* 0x001fc600078e08ff */
        /* <DEDUP_REMOVED lines=12> */
.L_x_60:
[----:B------:R-:W1:Y:S08]  /*1610*/  LDC.64 R8, c[0x0][0x390] ;  /* 0x0000e400ff087b82 */ /* 0x000e700000000a00 */
[----:B------:R-:W2:Y:S08]  /*1620*/  LDC.64 R10, c[0x0][0x3a0] ;  /* 0x0000e800ff0a7b82 */ /* 0x000eb00000000a00 */
[----:B------:R-:W3:Y:S08]  /*1630*/  LDC.64 R12, c[0x0][0x3c0] ;  /* 0x0000f000ff0c7b82 */ /* 0x000ef00000000a00 */
[----:B------:R-:W4:Y:S01]  /*1640*/  LDC.64 R14, c[0x0][0x3b0] ;  /* 0x0000ec00ff0e7b82 */ /* 0x000f220000000a00 */
[----:B-1----:R-:W-:-:S05]  /*1650*/  IMAD.WIDE R8, R3, 0x4, R8 ;  /* 0x0000000403087825 */ /* 0x002fca00078e0208 */
[----:B------:R-:W-:Y:S02]  /*1660*/  STG.E desc[UR4][R8.64], RZ ;  /* 0x000000ff08007986 */ /* 0x000fe4000c101904 */
[----:B0-----:R-:W0:Y:S01]  /*1670*/  LDC.64 R16, c[0x0][0x398] ;  /* 0x0000e600ff107b82 */ /* 0x001e220000000a00 */
[----:B--2---:R-:W-:-:S05]  /*1680*/  IMAD.WIDE R10, R3, 0x4, R10 ;  /* 0x00000004030a7825 */ /* 0x004fca00078e020a */
[----:B------:R-:W-:Y:S02]  /*1690*/  STG.E desc[UR4][R10.64], RZ ;  /* 0x000000ff0a007986 */ /* 0x000fe4000c101904 */
[----:B------:R-:W1:Y:S01]  /*16a0*/  LDC.64 R18, c[0x0][0x3a8] ;  /* 0x0000ea00ff127b82 */ /* 0x000e620000000a00 */
[----:B---3--:R-:W-:-:S05]  /*16b0*/  IMAD.WIDE R12, R3, 0x4, R12 ;  /* 0x00000004030c7825 */ /* 0x008fca00078e020c */
[----:B------:R-:W-:Y:S02]  /*16c0*/  STG.E desc[UR4][R12.64], RZ ;  /* 0x000000ff0c007986 */ /* 0x000fe4000c101904 */
[----:B------:R-:W2:Y:S01]  /*16d0*/  LDC.64 R6, c[0x0][0x3c8] ;  /* 0x0000f200ff067b82 */ /* 0x000ea20000000a00 */
[----:B----4-:R-:W-:-:S05]  /*16e0*/  IMAD.WIDE R14, R3, 0x4, R14 ;  /* 0x00000004030e7825 */ /* 0x010fca00078e020e */
[----:B------:R-:W-:Y:S02]  /*16f0*/  STG.E desc[UR4][R14.64], RZ ;  /* 0x000000ff0e007986 */ /* 0x000fe4000c101904 */
[----:B------:R-:W3:Y:S01]  /*1700*/  LDC.64 R4, c[0x0][0x3b8] ;  /* 0x0000ee00ff047b82 */ /* 0x000ee20000000a00 */
[----:B0-----:R-:W-:-:S05]  /*1710*/  IMAD.WIDE R16, R3, 0x4, R16 ;  /* 0x0000000403107825 */ /* 0x001fca00078e0210 */
[----:B------:R-:W-:Y:S01]  /*1720*/  STG.E desc[UR4][R16.64], RZ ;  /* 0x000000ff10007986 */ /* 0x000fe2000c101904 */
[----:B-1----:R-:W-:-:S05]  /*1730*/  IMAD.WIDE R18, R3, 0x4, R18 ;  /* 0x0000000403127825 */ /* 0x002fca00078e0212 */
[----:B------:R-:W-:Y:S01]  /*1740*/  STG.E desc[UR4][R18.64], RZ ;  /* 0x000000ff12007986 */ /* 0x000fe2000c101904 */
[----:B--2---:R-:W-:-:S05]  /*1750*/  IMAD.WIDE R6, R3, 0x4, R6 ;  /* 0x0000000403067825 */ /* 0x004fca00078e0206 */
[----:B------:R-:W-:Y:S01]  /*1760*/  STG.E desc[UR4][R6.64], RZ ;  /* 0x000000ff06007986 */ /* 0x000fe2000c101904 */
[----:B---3--:R-:W-:-:S05]  /*1770*/  IMAD.WIDE R4, R3, 0x4, R4 ;  /* 0x0000000403047825 */ /* 0x008fca00078e0204 */
[----:B------:R-:W-:Y:S01]  /*1780*/  STG.E desc[UR4][R4.64], RZ ;  /* 0x000000ff04007986 */ /* 0x000fe2000c101904 */
[----:B------:R-:W-:Y:S05]  /*1790*/  EXIT ;  /* 0x000000000000794d */ /* 0x000fea0003800000 */
.L_x_66:
        /* <DEDUP_REMOVED lines=14> */
.L_x_72:


//--------------------- .nv.shared._Z5ERRORidPiS_S_S_S_S_S_S_PdS0_S0_S0_S0_ --------------------------
	.section	.nv.shared._Z5ERRORidPiS_S_S_S_S_S_S_PdS0_S0_S0_S0_,"aw",@nobits
	.sectionflags	@""
	.align	16
	.zero		1024


//--------------------- .nv.shared.reserved.0     --------------------------
	.section	.nv.shared.reserved.0,"aw",@nobits
	.weak		__nv_reservedSMEM_offset_0_alias
	.size		__nv_reservedSMEM_offset_0_alias, 0, 64
	.other		__nv_reservedSMEM_offset_0_alias,@"STO_CUDA_RESERVED_SHARED STV_DEFAULT"
__nv_reservedSMEM_offset_0_alias:
	.zero		0
	.zero		64


//--------------------- .nv.shared._Z14SOR_SOLVER_ODDiddPiS_S_S_PdS0_S0_ --------------------------
	.section	.nv.shared._Z14SOR_SOLVER_ODDiddPiS_S_S_PdS0_S0_,"aw",@nobits
	.sectionflags	@""
	.align	16
	.zero		1024


//--------------------- .nv.shared._Z15SOR_SOLVER_EVENiddPiS_S_S_PdS0_S0_ --------------------------
	.section	.nv.shared._Z15SOR_SOLVER_EVENiddPiS_S_S_PdS0_S0_,"aw",@nobits
	.sectionflags	@""
	.align	16
	.zero		1024


//--------------------- .nv.shared._Z10INITIALIZEidPiS_S_S_S_S_S_S_PdS0_S0_S0_S0_S0_ --------------------------
	.section	.nv.shared._Z10INITIALIZEidPiS_S_S_S_S_S_S_PdS0_S0_S0_S0_S0_,"aw",@nobits
	.sectionflags	@""
	.align	16
	.zero		1024


//--------------------- .nv.constant0._Z5ERRORidPiS_S_S_S_S_S_S_PdS0_S0_S0_S0_ --------------------------
	.section	.nv.constant0._Z5ERRORidPiS_S_S_S_S_S_S_PdS0_S0_S0_S0_,"a",@progbits
	.sectionflags	@""
	.align	4
.nv.constant0._Z5ERRORidPiS_S_S_S_S_S_S_PdS0_S0_S0_S0_:
	.zero		1016


//--------------------- .nv.constant0._Z14SOR_SOLVER_ODDiddPiS_S_S_PdS0_S0_ --------------------------
	.section	.nv.constant0._Z14SOR_SOLVER_ODDiddPiS_S_S_PdS0_S0_,"a",@progbits
	.sectionflags	@""
	.align	4
.nv.constant0._Z14SOR_SOLVER_ODDiddPiS_S_S_PdS0_S0_:
	.zero		976


//--------------------- .nv.constant0._Z15SOR_SOLVER_EVENiddPiS_S_S_PdS0_S0_ --------------------------
	.section	.nv.constant0._Z15SOR_SOLVER_EVENiddPiS_S_S_PdS0_S0_,"a",@progbits
	.sectionflags	@""
	.align	4
.nv.constant0._Z15SOR_SOLVER_EVENiddPiS_S_S_PdS0_S0_:
	.zero		976


//--------------------- .nv.constant0._Z10INITIALIZEidPiS_S_S_S_S_S_S_PdS0_S0_S0_S0_S0_ --------------------------
	.section	.nv.constant0._Z10INITIALIZEidPiS_S_S_S_S_S_S_PdS0_S0_S0_S0_S0_,"a",@progbits
	.sectionflags	@""
	.align	4
.nv.constant0._Z10INITIALIZEidPiS_S_S_S_S_S_S_PdS0_S0_S0_S0_S0_:
	.zero		1024


//--------------------- SYMBOLS --------------------------

	.type		.nv.reservedSmem.offset0,@object
	.size		.nv.reservedSmem.offset0,0x4
	.type		.nv.reservedSmem.cap,@object
	.size		.nv.reservedSmem.cap,0x4
